//
// Generated by NVIDIA NVVM Compiler
//
// Compiler Build ID: CL-36424714
// Cuda compilation tools, release 13.0, V13.0.88
// Based on NVVM 20.0.0
//

.version 9.0
.target sm_100
.address_size 64

	// .globl	_Z22cuda_kernel_texture_2dPhiimf
.global .align 4 .b8 __cudart_i2opi_f[24] = {65, 144, 67, 60, 153, 149, 98, 219, 192, 221, 52, 245, 209, 87, 39, 252, 41, 21, 68, 78, 110, 131, 249, 162};

.visible .entry _Z22cuda_kernel_texture_2dPhiimf(
	.param .u64 .ptr .align 1 _Z22cuda_kernel_texture_2dPhiimf_param_0,
	.param .u32 _Z22cuda_kernel_texture_2dPhiimf_param_1,
	.param .u32 _Z22cuda_kernel_texture_2dPhiimf_param_2,
	.param .u64 _Z22cuda_kernel_texture_2dPhiimf_param_3,
	.param .f32 _Z22cuda_kernel_texture_2dPhiimf_param_4
)
{
	.local .align 4 .b8 	__local_depot0[28];
	.reg .b64 	%SP;
	.reg .b64 	%SPL;
	.reg .pred 	%p<48>;
	.reg .b32 	%r<153>;
	.reg .b32 	%f<225>;
	.reg .b64 	%rd<64>;
	.reg .b64 	%fd<15>;

	mov.u64 	%SPL, __local_depot0;
	ld.param.u64 	%rd24, [_Z22cuda_kernel_texture_2dPhiimf_param_0];
	ld.param.u32 	%r45, [_Z22cuda_kernel_texture_2dPhiimf_param_1];
	ld.param.u32 	%r47, [_Z22cuda_kernel_texture_2dPhiimf_param_2];
	ld.param.u64 	%rd25, [_Z22cuda_kernel_texture_2dPhiimf_param_3];
	ld.param.f32 	%f32, [_Z22cuda_kernel_texture_2dPhiimf_param_4];
	add.u64 	%rd1, %SPL, 0;
	mov.u32 	%r48, %ctaid.x;
	mov.u32 	%r49, %ntid.x;
	mov.u32 	%r50, %tid.x;
	mad.lo.s32 	%r1, %r48, %r49, %r50;
	mov.u32 	%r51, %ctaid.y;
	mov.u32 	%r52, %ntid.y;
	mov.u32 	%r53, %tid.y;
	mad.lo.s32 	%r54, %r51, %r52, %r53;
	setp.ge.s32 	%p1, %r1, %r45;
	setp.ge.s32 	%p2, %r54, %r47;
	or.pred  	%p3, %p1, %p2;
	@%p3 bra 	$L__BB0_40;
	cvta.to.global.u64 	%rd27, %rd24;
	cvt.u64.u32 	%rd28, %r54;
	mad.lo.s64 	%rd29, %rd25, %rd28, %rd27;
	shl.b32 	%r55, %r1, 2;
	mul.wide.s32 	%rd30, %r55, 4;
	add.s64 	%rd2, %rd29, %rd30;
	cvt.rn.f32.s32 	%f33, %r1;
	add.f32 	%f34, %f33, %f33;
	cvt.rn.f32.s32 	%f35, %r45;
	div.rn.f32 	%f36, %f34, %f35;
	add.f32 	%f37, %f36, 0fBF800000;
	fma.rn.f32 	%f1, %f37, 0f41200000, %f32;
	mul.f32 	%f38, %f1, 0f3F22F983;
	cvt.rni.s32.f32 	%r144, %f38;
	cvt.rn.f32.s32 	%f39, %r144;
	fma.rn.f32 	%f40, %f39, 0fBFC90FDA, %f1;
	fma.rn.f32 	%f41, %f39, 0fB3A22168, %f40;
	fma.rn.f32 	%f220, %f39, 0fA7C234C5, %f41;
	abs.f32 	%f3, %f1;
	setp.ltu.f32 	%p4, %f3, 0f47CE4780;
	@%p4 bra 	$L__BB0_9;
	setp.neu.f32 	%p5, %f3, 0f7F800000;
	@%p5 bra 	$L__BB0_4;
	mov.f32 	%f44, 0f00000000;
	mul.rn.f32 	%f220, %f1, %f44;
	mov.b32 	%r144, 0;
	bra.uni 	$L__BB0_9;
$L__BB0_4:
	mov.b32 	%r4, %f1;
	shl.b32 	%r57, %r4, 8;
	or.b32  	%r5, %r57, -2147483648;
	mov.b64 	%rd57, 0;
	mov.b32 	%r141, 0;
	mov.u64 	%rd55, __cudart_i2opi_f;
	mov.u64 	%rd56, %rd1;
$L__BB0_5:
	.pragma "nounroll";
	ld.global.nc.u32 	%r58, [%rd55];
	mad.wide.u32 	%rd33, %r58, %r5, %rd57;
	shr.u64 	%rd57, %rd33, 32;
	st.local.u32 	[%rd56], %rd33;
	add.s32 	%r141, %r141, 1;
	add.s64 	%rd56, %rd56, 4;
	add.s64 	%rd55, %rd55, 4;
	setp.ne.s32 	%p6, %r141, 6;
	@%p6 bra 	$L__BB0_5;
	shr.u32 	%r59, %r4, 23;
	st.local.u32 	[%rd1+24], %rd57;
	and.b32  	%r8, %r59, 31;
	and.b32  	%r60, %r59, 224;
	add.s32 	%r61, %r60, -128;
	shr.u32 	%r62, %r61, 5;
	mul.wide.u32 	%rd34, %r62, 4;
	sub.s64 	%rd9, %rd1, %rd34;
	ld.local.u32 	%r142, [%rd9+24];
	ld.local.u32 	%r143, [%rd9+20];
	setp.eq.s32 	%p7, %r8, 0;
	@%p7 bra 	$L__BB0_8;
	shf.l.wrap.b32 	%r142, %r143, %r142, %r8;
	ld.local.u32 	%r63, [%rd9+16];
	shf.l.wrap.b32 	%r143, %r63, %r143, %r8;
$L__BB0_8:
	shr.u32 	%r64, %r142, 30;
	shf.l.wrap.b32 	%r65, %r143, %r142, 2;
	shl.b32 	%r66, %r143, 2;
	shr.u32 	%r67, %r65, 31;
	add.s32 	%r68, %r67, %r64;
	neg.s32 	%r69, %r68;
	setp.lt.s32 	%p8, %r4, 0;
	selp.b32 	%r144, %r69, %r68, %p8;
	xor.b32  	%r70, %r65, %r4;
	shr.s32 	%r71, %r65, 31;
	xor.b32  	%r72, %r71, %r65;
	xor.b32  	%r73, %r71, %r66;
	cvt.u64.u32 	%rd35, %r72;
	shl.b64 	%rd36, %rd35, 32;
	cvt.u64.u32 	%rd37, %r73;
	or.b64  	%rd38, %rd36, %rd37;
	cvt.rn.f64.s64 	%fd3, %rd38;
	mul.f64 	%fd4, %fd3, 0d3BF921FB54442D19;
	cvt.rn.f32.f64 	%f42, %fd4;
	neg.f32 	%f43, %f42;
	setp.lt.s32 	%p9, %r70, 0;
	selp.f32 	%f220, %f43, %f42, %p9;
$L__BB0_9:
	add.s32 	%r75, %r144, 1;
	mul.rn.f32 	%f45, %f220, %f220;
	and.b32  	%r76, %r144, 1;
	setp.eq.b32 	%p10, %r76, 1;
	selp.f32 	%f46, %f220, 0f3F800000, %p10;
	fma.rn.f32 	%f47, %f45, %f46, 0f00000000;
	fma.rn.f32 	%f48, %f45, 0f37CBAC00, 0fBAB607ED;
	selp.f32 	%f49, 0fB94D4153, %f48, %p10;
	selp.f32 	%f50, 0f3C0885E4, 0f3D2AAABB, %p10;
	fma.rn.f32 	%f51, %f49, %f45, %f50;
	selp.f32 	%f52, 0fBE2AAAA8, 0fBEFFFFFF, %p10;
	fma.rn.f32 	%f53, %f51, %f45, %f52;
	fma.rn.f32 	%f54, %f53, %f47, %f46;
	and.b32  	%r77, %r75, 2;
	setp.eq.s32 	%p11, %r77, 0;
	mov.f32 	%f55, 0f00000000;
	sub.f32 	%f56, %f55, %f54;
	selp.f32 	%f57, %f54, %f56, %p11;
	fma.rn.f32 	%f7, %f57, 0f3F000000, 0f3F000000;
	cvt.rn.f32.u32 	%f58, %r54;
	add.f32 	%f59, %f58, %f58;
	cvt.rn.f32.u32 	%f60, %r47;
	div.rn.f32 	%f61, %f59, %f60;
	add.f32 	%f62, %f61, 0fBF800000;
	fma.rn.f32 	%f8, %f62, 0f41200000, %f32;
	mul.f32 	%f63, %f8, 0f3F22F983;
	cvt.rni.s32.f32 	%r148, %f63;
	cvt.rn.f32.s32 	%f64, %r148;
	fma.rn.f32 	%f65, %f64, 0fBFC90FDA, %f8;
	fma.rn.f32 	%f66, %f64, 0fB3A22168, %f65;
	fma.rn.f32 	%f221, %f64, 0fA7C234C5, %f66;
	abs.f32 	%f10, %f8;
	setp.ltu.f32 	%p12, %f10, 0f47CE4780;
	@%p12 bra 	$L__BB0_17;
	setp.neu.f32 	%p13, %f10, 0f7F800000;
	@%p13 bra 	$L__BB0_12;
	mov.f32 	%f69, 0f00000000;
	mul.rn.f32 	%f221, %f8, %f69;
	mov.b32 	%r148, 0;
	bra.uni 	$L__BB0_17;
$L__BB0_12:
	mov.b32 	%r18, %f8;
	shl.b32 	%r79, %r18, 8;
	or.b32  	%r19, %r79, -2147483648;
	mov.b64 	%rd60, 0;
	mov.b32 	%r145, 0;
	mov.u64 	%rd58, __cudart_i2opi_f;
	mov.u64 	%rd59, %rd1;
$L__BB0_13:
	.pragma "nounroll";
	ld.global.nc.u32 	%r80, [%rd58];
	mad.wide.u32 	%rd41, %r80, %r19, %rd60;
	shr.u64 	%rd60, %rd41, 32;
	st.local.u32 	[%rd59], %rd41;
	add.s32 	%r145, %r145, 1;
	add.s64 	%rd59, %rd59, 4;
	add.s64 	%rd58, %rd58, 4;
	setp.ne.s32 	%p14, %r145, 6;
	@%p14 bra 	$L__BB0_13;
	shr.u32 	%r81, %r18, 23;
	st.local.u32 	[%rd1+24], %rd60;
	and.b32  	%r22, %r81, 31;
	and.b32  	%r82, %r81, 224;
	add.s32 	%r83, %r82, -128;
	shr.u32 	%r84, %r83, 5;
	mul.wide.u32 	%rd42, %r84, 4;
	sub.s64 	%rd16, %rd1, %rd42;
	ld.local.u32 	%r146, [%rd16+24];
	ld.local.u32 	%r147, [%rd16+20];
	setp.eq.s32 	%p15, %r22, 0;
	@%p15 bra 	$L__BB0_16;
	shf.l.wrap.b32 	%r146, %r147, %r146, %r22;
	ld.local.u32 	%r85, [%rd16+16];
	shf.l.wrap.b32 	%r147, %r85, %r147, %r22;
$L__BB0_16:
	shr.u32 	%r86, %r146, 30;
	shf.l.wrap.b32 	%r87, %r147, %r146, 2;
	shl.b32 	%r88, %r147, 2;
	shr.u32 	%r89, %r87, 31;
	add.s32 	%r90, %r89, %r86;
	neg.s32 	%r91, %r90;
	setp.lt.s32 	%p16, %r18, 0;
	selp.b32 	%r148, %r91, %r90, %p16;
	xor.b32  	%r92, %r87, %r18;
	shr.s32 	%r93, %r87, 31;
	xor.b32  	%r94, %r93, %r87;
	xor.b32  	%r95, %r93, %r88;
	cvt.u64.u32 	%rd43, %r94;
	shl.b64 	%rd44, %rd43, 32;
	cvt.u64.u32 	%rd45, %r95;
	or.b64  	%rd46, %rd44, %rd45;
	cvt.rn.f64.s64 	%fd5, %rd46;
	mul.f64 	%fd6, %fd5, 0d3BF921FB54442D19;
	cvt.rn.f32.f64 	%f67, %fd6;
	neg.f32 	%f68, %f67;
	setp.lt.s32 	%p17, %r92, 0;
	selp.f32 	%f221, %f68, %f67, %p17;
$L__BB0_17:
	add.s32 	%r97, %r148, 1;
	mul.rn.f32 	%f71, %f221, %f221;
	and.b32  	%r98, %r148, 1;
	setp.eq.b32 	%p18, %r98, 1;
	selp.f32 	%f72, %f221, 0f3F800000, %p18;
	fma.rn.f32 	%f73, %f71, %f72, 0f00000000;
	fma.rn.f32 	%f74, %f71, 0f37CBAC00, 0fBAB607ED;
	selp.f32 	%f75, 0fB94D4153, %f74, %p18;
	selp.f32 	%f76, 0f3C0885E4, 0f3D2AAABB, %p18;
	fma.rn.f32 	%f77, %f75, %f71, %f76;
	selp.f32 	%f78, 0fBE2AAAA8, 0fBEFFFFFF, %p18;
	fma.rn.f32 	%f79, %f77, %f71, %f78;
	fma.rn.f32 	%f80, %f79, %f73, %f72;
	and.b32  	%r99, %r97, 2;
	setp.eq.s32 	%p19, %r99, 0;
	mov.f32 	%f81, 0f00000000;
	sub.f32 	%f82, %f81, %f80;
	selp.f32 	%f83, %f80, %f82, %p19;
	fma.rn.f32 	%f14, %f83, 0f3F000000, 0f3F000000;
	ld.global.f32 	%f84, [%rd2];
	cvt.f64.f32 	%fd1, %f84;
	abs.f32 	%f15, %f7;
	setp.lt.f32 	%p20, %f15, 0f00800000;
	mul.f32 	%f85, %f15, 0f4B800000;
	selp.f32 	%f86, %f85, %f15, %p20;
	selp.f32 	%f87, 0fC1C00000, 0f00000000, %p20;
	mov.b32 	%r100, %f86;
	add.s32 	%r101, %r100, -1060439283;
	and.b32  	%r102, %r101, -8388608;
	sub.s32 	%r103, %r100, %r102;
	mov.b32 	%f88, %r103;
	cvt.rn.f32.s32 	%f89, %r102;
	fma.rn.f32 	%f90, %f89, 0f34000000, %f87;
	add.f32 	%f91, %f88, 0fBF800000;
	add.f32 	%f92, %f88, 0f3F800000;
	rcp.approx.ftz.f32 	%f93, %f92;
	add.f32 	%f94, %f91, %f91;
	mul.f32 	%f95, %f94, %f93;
	mul.f32 	%f96, %f95, %f95;
	sub.f32 	%f97, %f91, %f95;
	add.f32 	%f98, %f97, %f97;
	neg.f32 	%f99, %f95;
	fma.rn.f32 	%f100, %f99, %f91, %f98;
	mul.rn.f32 	%f101, %f93, %f100;
	fma.rn.f32 	%f102, %f96, 0f3A2C32E4, 0f3B52E7DB;
	fma.rn.f32 	%f103, %f102, %f96, 0f3C93BB73;
	fma.rn.f32 	%f104, %f103, %f96, 0f3DF6384F;
	mul.rn.f32 	%f105, %f104, %f96;
	fma.rn.f32 	%f106, %f95, 0f3FB8AA3B, %f90;
	sub.f32 	%f107, %f90, %f106;
	fma.rn.f32 	%f108, %f95, 0f3FB8AA3B, %f107;
	fma.rn.f32 	%f109, %f101, 0f3FB8AA3B, %f108;
	fma.rn.f32 	%f110, %f95, 0f32A55E34, %f109;
	mul.f32 	%f111, %f105, 0f40400000;
	fma.rn.f32 	%f112, %f111, %f101, %f110;
	fma.rn.f32 	%f113, %f105, %f95, %f112;
	add.rn.f32 	%f114, %f106, %f113;
	neg.f32 	%f115, %f106;
	add.rn.f32 	%f116, %f114, %f115;
	neg.f32 	%f117, %f116;
	add.rn.f32 	%f118, %f113, %f117;
	mov.f32 	%f119, 0f40400000;
	mul.rn.f32 	%f120, %f114, %f119;
	neg.f32 	%f121, %f120;
	fma.rn.f32 	%f122, %f114, 0f40400000, %f121;
	fma.rn.f32 	%f123, %f118, 0f40400000, %f122;
	cvt.rni.f32.f32 	%f124, %f120;
	sub.f32 	%f125, %f120, %f124;
	add.f32 	%f126, %f125, %f123;
	fma.rn.f32 	%f127, %f126, 0f391FCB8E, 0f3AAF85ED;
	fma.rn.f32 	%f128, %f127, %f126, 0f3C1D9856;
	fma.rn.f32 	%f129, %f128, %f126, 0f3D6357BB;
	fma.rn.f32 	%f130, %f129, %f126, 0f3E75FDEC;
	fma.rn.f32 	%f131, %f130, %f126, 0f3F317218;
	fma.rn.f32 	%f132, %f131, %f126, 0f3F800000;
	cvt.rzi.s32.f32 	%r104, %f124;
	setp.gt.f32 	%p21, %f124, 0f00000000;
	selp.b32 	%r105, 0, -2097152000, %p21;
	add.s32 	%r106, %r105, 2130706432;
	mov.b32 	%f133, %r106;
	mul.f32 	%f134, %f132, %f133;
	shl.b32 	%r107, %r104, 23;
	sub.s32 	%r108, %r107, %r105;
	mov.b32 	%f135, %r108;
	mul.f32 	%f136, %f134, %f135;
	abs.f32 	%f137, %f120;
	setp.gt.f32 	%p22, %f137, 0f43180000;
	setp.lt.f32 	%p23, %f120, 0f00000000;
	selp.f32 	%f138, 0f00000000, 0f7F800000, %p23;
	selp.f32 	%f16, %f138, %f136, %p22;
	setp.eq.f32 	%p24, %f7, 0f3F800000;
	mov.f32 	%f222, 0f3F800000;
	@%p24 bra 	$L__BB0_24;
	setp.num.f32 	%p25, %f15, %f15;
	@%p25 bra 	$L__BB0_20;
	mov.f32 	%f139, 0f40400000;
	add.rn.f32 	%f222, %f7, %f139;
	bra.uni 	$L__BB0_24;
$L__BB0_20:
	setp.neu.f32 	%p26, %f7, 0f00000000;
	setp.neu.f32 	%p27, %f15, 0f7F800000;
	and.pred  	%p28, %p26, %p27;
	@%p28 bra 	$L__BB0_22;
	add.f32 	%f222, %f7, %f7;
	bra.uni 	$L__BB0_24;
$L__BB0_22:
	setp.geu.f32 	%p29, %f7, 0f00000000;
	mov.f32 	%f222, %f16;
	@%p29 bra 	$L__BB0_24;
	neg.f32 	%f222, %f16;
$L__BB0_24:
	cvt.f64.f32 	%fd7, %f222;
	mul.f64 	%fd8, %fd7, 0d3FE0000000000000;
	fma.rn.f64 	%fd9, %fd1, 0d3FE0000000000000, %fd8;
	cvt.rn.f32.f64 	%f141, %fd9;
	st.global.f32 	[%rd2], %f141;
	ld.global.f32 	%f142, [%rd2+4];
	cvt.f64.f32 	%fd2, %f142;
	abs.f32 	%f21, %f14;
	setp.lt.f32 	%p30, %f21, 0f00800000;
	mul.f32 	%f143, %f21, 0f4B800000;
	selp.f32 	%f144, %f143, %f21, %p30;
	selp.f32 	%f145, 0fC1C00000, 0f00000000, %p30;
	mov.b32 	%r109, %f144;
	add.s32 	%r110, %r109, -1060439283;
	and.b32  	%r111, %r110, -8388608;
	sub.s32 	%r112, %r109, %r111;
	mov.b32 	%f146, %r112;
	cvt.rn.f32.s32 	%f147, %r111;
	fma.rn.f32 	%f148, %f147, 0f34000000, %f145;
	add.f32 	%f149, %f146, 0fBF800000;
	add.f32 	%f150, %f146, 0f3F800000;
	rcp.approx.ftz.f32 	%f151, %f150;
	add.f32 	%f152, %f149, %f149;
	mul.f32 	%f153, %f152, %f151;
	mul.f32 	%f154, %f153, %f153;
	sub.f32 	%f155, %f149, %f153;
	add.f32 	%f156, %f155, %f155;
	neg.f32 	%f157, %f153;
	fma.rn.f32 	%f158, %f157, %f149, %f156;
	mul.rn.f32 	%f159, %f151, %f158;
	fma.rn.f32 	%f160, %f154, 0f3A2C32E4, 0f3B52E7DB;
	fma.rn.f32 	%f161, %f160, %f154, 0f3C93BB73;
	fma.rn.f32 	%f162, %f161, %f154, 0f3DF6384F;
	mul.rn.f32 	%f163, %f162, %f154;
	fma.rn.f32 	%f164, %f153, 0f3FB8AA3B, %f148;
	sub.f32 	%f165, %f148, %f164;
	fma.rn.f32 	%f166, %f153, 0f3FB8AA3B, %f165;
	fma.rn.f32 	%f167, %f159, 0f3FB8AA3B, %f166;
	fma.rn.f32 	%f168, %f153, 0f32A55E34, %f167;
	mul.f32 	%f169, %f163, 0f40400000;
	fma.rn.f32 	%f170, %f169, %f159, %f168;
	fma.rn.f32 	%f171, %f163, %f153, %f170;
	add.rn.f32 	%f172, %f164, %f171;
	neg.f32 	%f173, %f164;
	add.rn.f32 	%f174, %f172, %f173;
	neg.f32 	%f175, %f174;
	add.rn.f32 	%f176, %f171, %f175;
	mov.f32 	%f177, 0f40400000;
	mul.rn.f32 	%f178, %f172, %f177;
	neg.f32 	%f179, %f178;
	fma.rn.f32 	%f180, %f172, 0f40400000, %f179;
	fma.rn.f32 	%f181, %f176, 0f40400000, %f180;
	cvt.rni.f32.f32 	%f182, %f178;
	sub.f32 	%f183, %f178, %f182;
	add.f32 	%f184, %f183, %f181;
	fma.rn.f32 	%f185, %f184, 0f391FCB8E, 0f3AAF85ED;
	fma.rn.f32 	%f186, %f185, %f184, 0f3C1D9856;
	fma.rn.f32 	%f187, %f186, %f184, 0f3D6357BB;
	fma.rn.f32 	%f188, %f187, %f184, 0f3E75FDEC;
	fma.rn.f32 	%f189, %f188, %f184, 0f3F317218;
	fma.rn.f32 	%f190, %f189, %f184, 0f3F800000;
	cvt.rzi.s32.f32 	%r113, %f182;
	setp.gt.f32 	%p31, %f182, 0f00000000;
	selp.b32 	%r114, 0, -2097152000, %p31;
	add.s32 	%r115, %r114, 2130706432;
	mov.b32 	%f191, %r115;
	mul.f32 	%f192, %f190, %f191;
	shl.b32 	%r116, %r113, 23;
	sub.s32 	%r117, %r116, %r114;
	mov.b32 	%f193, %r117;
	mul.f32 	%f194, %f192, %f193;
	abs.f32 	%f195, %f178;
	setp.gt.f32 	%p32, %f195, 0f43180000;
	setp.lt.f32 	%p33, %f178, 0f00000000;
	selp.f32 	%f196, 0f00000000, 0f7F800000, %p33;
	selp.f32 	%f22, %f196, %f194, %p32;
	setp.eq.f32 	%p34, %f14, 0f3F800000;
	mov.f32 	%f223, 0f3F800000;
	@%p34 bra 	$L__BB0_31;
	setp.num.f32 	%p35, %f21, %f21;
	@%p35 bra 	$L__BB0_27;
	mov.f32 	%f197, 0f40400000;
	add.rn.f32 	%f223, %f14, %f197;
	bra.uni 	$L__BB0_31;
$L__BB0_27:
	setp.neu.f32 	%p36, %f14, 0f00000000;
	setp.neu.f32 	%p37, %f21, 0f7F800000;
	and.pred  	%p38, %p36, %p37;
	@%p38 bra 	$L__BB0_29;
	add.f32 	%f223, %f14, %f14;
	bra.uni 	$L__BB0_31;
$L__BB0_29:
	setp.geu.f32 	%p39, %f14, 0f00000000;
	mov.f32 	%f223, %f22;
	@%p39 bra 	$L__BB0_31;
	neg.f32 	%f223, %f22;
$L__BB0_31:
	cvt.f64.f32 	%fd10, %f223;
	mul.f64 	%fd11, %fd10, 0d3FE0000000000000;
	fma.rn.f64 	%fd12, %fd2, 0d3FE0000000000000, %fd11;
	cvt.rn.f32.f64 	%f198, %fd12;
	st.global.f32 	[%rd2+4], %f198;
	mul.f32 	%f199, %f32, 0f3F22F983;
	cvt.rni.s32.f32 	%r152, %f199;
	cvt.rn.f32.s32 	%f200, %r152;
	fma.rn.f32 	%f201, %f200, 0fBFC90FDA, %f32;
	fma.rn.f32 	%f202, %f200, 0fB3A22168, %f201;
	fma.rn.f32 	%f224, %f200, 0fA7C234C5, %f202;
	abs.f32 	%f28, %f32;
	setp.ltu.f32 	%p40, %f28, 0f47CE4780;
	@%p40 bra 	$L__BB0_39;
	setp.neu.f32 	%p41, %f28, 0f7F800000;
	@%p41 bra 	$L__BB0_34;
	mov.f32 	%f205, 0f00000000;
	mul.rn.f32 	%f224, %f32, %f205;
	mov.b32 	%r152, 0;
	bra.uni 	$L__BB0_39;
$L__BB0_34:
	mov.b32 	%r32, %f32;
	shl.b32 	%r119, %r32, 8;
	or.b32  	%r33, %r119, -2147483648;
	mov.b64 	%rd63, 0;
	mov.b32 	%r149, 0;
	mov.u64 	%rd61, __cudart_i2opi_f;
	mov.u64 	%rd62, %rd1;
$L__BB0_35:
	.pragma "nounroll";
	ld.global.nc.u32 	%r120, [%rd61];
	mad.wide.u32 	%rd49, %r120, %r33, %rd63;
	shr.u64 	%rd63, %rd49, 32;
	st.local.u32 	[%rd62], %rd49;
	add.s32 	%r149, %r149, 1;
	add.s64 	%rd62, %rd62, 4;
	add.s64 	%rd61, %rd61, 4;
	setp.ne.s32 	%p42, %r149, 6;
	@%p42 bra 	$L__BB0_35;
	shr.u32 	%r121, %r32, 23;
	st.local.u32 	[%rd1+24], %rd63;
	and.b32  	%r36, %r121, 31;
	and.b32  	%r122, %r121, 224;
	add.s32 	%r123, %r122, -128;
	shr.u32 	%r124, %r123, 5;
	mul.wide.u32 	%rd50, %r124, 4;
	sub.s64 	%rd23, %rd1, %rd50;
	ld.local.u32 	%r150, [%rd23+24];
	ld.local.u32 	%r151, [%rd23+20];
	setp.eq.s32 	%p43, %r36, 0;
	@%p43 bra 	$L__BB0_38;
	shf.l.wrap.b32 	%r150, %r151, %r150, %r36;
	ld.local.u32 	%r125, [%rd23+16];
	shf.l.wrap.b32 	%r151, %r125, %r151, %r36;
$L__BB0_38:
	shr.u32 	%r126, %r150, 30;
	shf.l.wrap.b32 	%r127, %r151, %r150, 2;
	shl.b32 	%r128, %r151, 2;
	shr.u32 	%r129, %r127, 31;
	add.s32 	%r130, %r129, %r126;
	neg.s32 	%r131, %r130;
	setp.lt.s32 	%p44, %r32, 0;
	selp.b32 	%r152, %r131, %r130, %p44;
	xor.b32  	%r132, %r127, %r32;
	shr.s32 	%r133, %r127, 31;
	xor.b32  	%r134, %r133, %r127;
	xor.b32  	%r135, %r133, %r128;
	cvt.u64.u32 	%rd51, %r134;
	shl.b64 	%rd52, %rd51, 32;
	cvt.u64.u32 	%rd53, %r135;
	or.b64  	%rd54, %rd52, %rd53;
	cvt.rn.f64.s64 	%fd13, %rd54;
	mul.f64 	%fd14, %fd13, 0d3BF921FB54442D19;
	cvt.rn.f32.f64 	%f203, %fd14;
	neg.f32 	%f204, %f203;
	setp.lt.s32 	%p45, %r132, 0;
	selp.f32 	%f224, %f204, %f203, %p45;
$L__BB0_39:
	add.s32 	%r137, %r152, 1;
	mul.rn.f32 	%f206, %f224, %f224;
	and.b32  	%r138, %r152, 1;
	setp.eq.b32 	%p46, %r138, 1;
	selp.f32 	%f207, %f224, 0f3F800000, %p46;
	fma.rn.f32 	%f208, %f206, %f207, 0f00000000;
	fma.rn.f32 	%f209, %f206, 0f37CBAC00, 0fBAB607ED;
	selp.f32 	%f210, 0fB94D4153, %f209, %p46;
	selp.f32 	%f211, 0f3C0885E4, 0f3D2AAABB, %p46;
	fma.rn.f32 	%f212, %f210, %f206, %f211;
	selp.f32 	%f213, 0fBE2AAAA8, 0fBEFFFFFF, %p46;
	fma.rn.f32 	%f214, %f212, %f206, %f213;
	fma.rn.f32 	%f215, %f214, %f208, %f207;
	and.b32  	%r139, %r137, 2;
	setp.eq.s32 	%p47, %r139, 0;
	mov.f32 	%f216, 0f00000000;
	sub.f32 	%f217, %f216, %f215;
	selp.f32 	%f218, %f215, %f217, %p47;
	fma.rn.f32 	%f219, %f218, 0f3F000000, 0f3F000000;
	st.global.f32 	[%rd2+8], %f219;
	mov.b32 	%r140, 1065353216;
	st.global.u32 	[%rd2+12], %r140;
$L__BB0_40:
	ret;

}
	// .globl	_Z22cuda_kernel_texture_3dPhiiimmf
.visible .entry _Z22cuda_kernel_texture_3dPhiiimmf(
	.param .u64 .ptr .align 1 _Z22cuda_kernel_texture_3dPhiiimmf_param_0,
	.param .u32 _Z22cuda_kernel_texture_3dPhiiimmf_param_1,
	.param .u32 _Z22cuda_kernel_texture_3dPhiiimmf_param_2,
	.param .u32 _Z22cuda_kernel_texture_3dPhiiimmf_param_3,
	.param .u64 _Z22cuda_kernel_texture_3dPhiiimmf_param_4,
	.param .u64 _Z22cuda_kernel_texture_3dPhiiimmf_param_5,
	.param .f32 _Z22cuda_kernel_texture_3dPhiiimmf_param_6
)
{
	.local .align 4 .b8 	__local_depot1[28];
	.reg .b64 	%SP;
	.reg .b64 	%SPL;
	.reg .pred 	%p<23>;
	.reg .b16 	%rs<3>;
	.reg .b32 	%r<102>;
	.reg .b32 	%f<55>;
	.reg .b64 	%rd<48>;
	.reg .b64 	%fd<5>;

	mov.u64 	%SPL, __local_depot1;
	ld.param.u64 	%rd16, [_Z22cuda_kernel_texture_3dPhiiimmf_param_0];
	ld.param.u32 	%r34, [_Z22cuda_kernel_texture_3dPhiiimmf_param_1];
	ld.param.u32 	%r35, [_Z22cuda_kernel_texture_3dPhiiimmf_param_2];
	ld.param.u32 	%r33, [_Z22cuda_kernel_texture_3dPhiiimmf_param_3];
	ld.param.u64 	%rd17, [_Z22cuda_kernel_texture_3dPhiiimmf_param_4];
	ld.param.u64 	%rd18, [_Z22cuda_kernel_texture_3dPhiiimmf_param_5];
	ld.param.f32 	%f10, [_Z22cuda_kernel_texture_3dPhiiimmf_param_6];
	add.u64 	%rd1, %SPL, 0;
	add.u64 	%rd2, %SPL, 0;
	mov.u32 	%r37, %ctaid.x;
	mov.u32 	%r38, %ntid.x;
	mov.u32 	%r39, %tid.x;
	mad.lo.s32 	%r1, %r37, %r38, %r39;
	mov.u32 	%r40, %ctaid.y;
	mov.u32 	%r41, %ntid.y;
	mov.u32 	%r42, %tid.y;
	mad.lo.s32 	%r43, %r40, %r41, %r42;
	setp.ge.s32 	%p1, %r1, %r34;
	setp.ge.s32 	%p2, %r43, %r35;
	or.pred  	%p3, %p1, %p2;
	setp.lt.s32 	%p4, %r33, 1;
	or.pred  	%p5, %p3, %p4;
	@%p5 bra 	$L__BB1_19;
	cvt.u64.u32 	%rd21, %r43;
	shl.b32 	%r45, %r1, 2;
	cvt.s64.s32 	%rd22, %r45;
	mad.lo.s64 	%rd3, %rd17, %rd21, %rd22;
	mul.lo.s32 	%r46, %r43, %r43;
	mad.lo.s32 	%r3, %r1, %r1, %r46;
	cvta.to.global.u64 	%rd4, %rd16;
	mov.b32 	%r93, 0;
	mov.u64 	%rd35, __cudart_i2opi_f;
$L__BB1_2:
	mad.lo.s32 	%r47, %r93, %r93, %r3;
	cvt.rn.f32.u32 	%f11, %r47;
	mul.f32 	%f12, %f11, 0f38D1B717;
	fma.rn.f32 	%f1, %f12, 0f4048F5C3, %f10;
	mul.f32 	%f13, %f1, 0f3F22F983;
	cvt.rni.s32.f32 	%r101, %f13;
	cvt.rn.f32.s32 	%f14, %r101;
	fma.rn.f32 	%f15, %f14, 0fBFC90FDA, %f1;
	fma.rn.f32 	%f16, %f14, 0fB3A22168, %f15;
	fma.rn.f32 	%f54, %f14, 0fA7C234C5, %f16;
	abs.f32 	%f3, %f1;
	setp.ltu.f32 	%p6, %f3, 0f47CE4780;
	mov.u32 	%r97, %r101;
	mov.f32 	%f53, %f54;
	@%p6 bra 	$L__BB1_10;
	setp.neu.f32 	%p7, %f3, 0f7F800000;
	@%p7 bra 	$L__BB1_5;
	mov.f32 	%f19, 0f00000000;
	mul.rn.f32 	%f53, %f1, %f19;
	mov.b32 	%r97, 0;
	bra.uni 	$L__BB1_10;
$L__BB1_5:
	mov.b32 	%r6, %f1;
	shl.b32 	%r49, %r6, 8;
	or.b32  	%r7, %r49, -2147483648;
	mov.b64 	%rd46, 0;
	mov.b32 	%r94, 0;
	mov.u64 	%rd44, %rd35;
	mov.u64 	%rd45, %rd2;
$L__BB1_6:
	.pragma "nounroll";
	ld.global.nc.u32 	%r50, [%rd44];
	mad.wide.u32 	%rd25, %r50, %r7, %rd46;
	shr.u64 	%rd46, %rd25, 32;
	st.local.u32 	[%rd45], %rd25;
	add.s32 	%r94, %r94, 1;
	add.s64 	%rd45, %rd45, 4;
	add.s64 	%rd44, %rd44, 4;
	setp.ne.s32 	%p8, %r94, 6;
	@%p8 bra 	$L__BB1_6;
	shr.u32 	%r51, %r6, 23;
	st.local.u32 	[%rd2+24], %rd46;
	and.b32  	%r10, %r51, 31;
	and.b32  	%r52, %r51, 224;
	add.s32 	%r53, %r52, -128;
	shr.u32 	%r54, %r53, 5;
	mul.wide.u32 	%rd26, %r54, 4;
	sub.s64 	%rd11, %rd2, %rd26;
	ld.local.u32 	%r95, [%rd11+24];
	ld.local.u32 	%r96, [%rd11+20];
	setp.eq.s32 	%p9, %r10, 0;
	@%p9 bra 	$L__BB1_9;
	shf.l.wrap.b32 	%r95, %r96, %r95, %r10;
	ld.local.u32 	%r55, [%rd11+16];
	shf.l.wrap.b32 	%r96, %r55, %r96, %r10;
$L__BB1_9:
	shr.u32 	%r56, %r95, 30;
	shf.l.wrap.b32 	%r57, %r96, %r95, 2;
	shl.b32 	%r58, %r96, 2;
	shr.u32 	%r59, %r57, 31;
	add.s32 	%r60, %r59, %r56;
	neg.s32 	%r61, %r60;
	setp.lt.s32 	%p10, %r6, 0;
	selp.b32 	%r97, %r61, %r60, %p10;
	xor.b32  	%r62, %r57, %r6;
	shr.s32 	%r63, %r57, 31;
	xor.b32  	%r64, %r63, %r57;
	xor.b32  	%r65, %r63, %r58;
	cvt.u64.u32 	%rd27, %r64;
	shl.b64 	%rd28, %rd27, 32;
	cvt.u64.u32 	%rd29, %r65;
	or.b64  	%rd30, %rd28, %rd29;
	cvt.rn.f64.s64 	%fd1, %rd30;
	mul.f64 	%fd2, %fd1, 0d3BF921FB54442D19;
	cvt.rn.f32.f64 	%f17, %fd2;
	neg.f32 	%f18, %f17;
	setp.lt.s32 	%p11, %r62, 0;
	selp.f32 	%f53, %f18, %f17, %p11;
$L__BB1_10:
	cvt.u64.u32 	%rd31, %r93;
	mad.lo.s64 	%rd32, %rd18, %rd31, %rd3;
	add.s64 	%rd12, %rd4, %rd32;
	setp.ltu.f32 	%p12, %f3, 0f47CE4780;
	add.s32 	%r67, %r97, 1;
	mul.rn.f32 	%f20, %f53, %f53;
	and.b32  	%r68, %r97, 1;
	setp.eq.b32 	%p13, %r68, 1;
	selp.f32 	%f21, %f53, 0f3F800000, %p13;
	fma.rn.f32 	%f22, %f20, %f21, 0f00000000;
	fma.rn.f32 	%f23, %f20, 0f37CBAC00, 0fBAB607ED;
	selp.f32 	%f24, 0fB94D4153, %f23, %p13;
	selp.f32 	%f25, 0f3C0885E4, 0f3D2AAABB, %p13;
	fma.rn.f32 	%f26, %f24, %f20, %f25;
	selp.f32 	%f27, 0fBE2AAAA8, 0fBEFFFFFF, %p13;
	fma.rn.f32 	%f28, %f26, %f20, %f27;
	fma.rn.f32 	%f29, %f28, %f22, %f21;
	and.b32  	%r69, %r67, 2;
	setp.eq.s32 	%p14, %r69, 0;
	mov.f32 	%f30, 0f00000000;
	sub.f32 	%f31, %f30, %f29;
	selp.f32 	%f32, %f29, %f31, %p14;
	fma.rn.f32 	%f33, %f32, 0f3F000000, 0f3F000000;
	mul.f32 	%f34, %f33, 0f437F0000;
	cvt.rzi.u32.f32 	%r70, %f34;
	st.global.u8 	[%rd12], %r70;
	@%p12 bra 	$L__BB1_18;
	setp.neu.f32 	%p15, %f3, 0f7F800000;
	@%p15 bra 	$L__BB1_13;
	mov.f32 	%f37, 0f00000000;
	mul.rn.f32 	%f54, %f1, %f37;
	mov.b32 	%r101, 0;
	bra.uni 	$L__BB1_18;
$L__BB1_13:
	mov.b32 	%r19, %f1;
	shl.b32 	%r72, %r19, 8;
	or.b32  	%r20, %r72, -2147483648;
	mov.b64 	%rd47, 0;
	mov.b32 	%r98, 0;
$L__BB1_14:
	.pragma "nounroll";
	mul.wide.u32 	%rd34, %r98, 4;
	add.s64 	%rd36, %rd35, %rd34;
	ld.global.nc.u32 	%r73, [%rd36];
	mad.wide.u32 	%rd37, %r73, %r20, %rd47;
	shr.u64 	%rd47, %rd37, 32;
	add.s64 	%rd38, %rd1, %rd34;
	st.local.u32 	[%rd38], %rd37;
	add.s32 	%r98, %r98, 1;
	setp.ne.s32 	%p16, %r98, 6;
	@%p16 bra 	$L__BB1_14;
	shr.u32 	%r74, %r19, 23;
	st.local.u32 	[%rd1+24], %rd47;
	and.b32  	%r23, %r74, 31;
	and.b32  	%r75, %r74, 224;
	add.s32 	%r76, %r75, -128;
	shr.u32 	%r77, %r76, 5;
	mul.wide.u32 	%rd39, %r77, 4;
	sub.s64 	%rd15, %rd1, %rd39;
	ld.local.u32 	%r99, [%rd15+24];
	ld.local.u32 	%r100, [%rd15+20];
	setp.eq.s32 	%p17, %r23, 0;
	@%p17 bra 	$L__BB1_17;
	shf.l.wrap.b32 	%r99, %r100, %r99, %r23;
	ld.local.u32 	%r78, [%rd15+16];
	shf.l.wrap.b32 	%r100, %r78, %r100, %r23;
$L__BB1_17:
	shr.u32 	%r79, %r99, 30;
	shf.l.wrap.b32 	%r80, %r100, %r99, 2;
	shl.b32 	%r81, %r100, 2;
	shr.u32 	%r82, %r80, 31;
	add.s32 	%r83, %r82, %r79;
	neg.s32 	%r84, %r83;
	setp.lt.s32 	%p18, %r19, 0;
	selp.b32 	%r101, %r84, %r83, %p18;
	xor.b32  	%r85, %r80, %r19;
	shr.s32 	%r86, %r80, 31;
	xor.b32  	%r87, %r86, %r80;
	xor.b32  	%r88, %r86, %r81;
	cvt.u64.u32 	%rd40, %r87;
	shl.b64 	%rd41, %rd40, 32;
	cvt.u64.u32 	%rd42, %r88;
	or.b64  	%rd43, %rd41, %rd42;
	cvt.rn.f64.s64 	%fd3, %rd43;
	mul.f64 	%fd4, %fd3, 0d3BF921FB54442D19;
	cvt.rn.f32.f64 	%f35, %fd4;
	neg.f32 	%f36, %f35;
	setp.lt.s32 	%p19, %r85, 0;
	selp.f32 	%f54, %f36, %f35, %p19;
$L__BB1_18:
	mul.rn.f32 	%f38, %f54, %f54;
	and.b32  	%r90, %r101, 1;
	setp.eq.b32 	%p20, %r90, 1;
	selp.f32 	%f39, 0f3F800000, %f54, %p20;
	fma.rn.f32 	%f40, %f38, %f39, 0f00000000;
	fma.rn.f32 	%f41, %f38, 0f37CBAC00, 0fBAB607ED;
	selp.f32 	%f42, %f41, 0fB94D4153, %p20;
	selp.f32 	%f43, 0f3D2AAABB, 0f3C0885E4, %p20;
	fma.rn.f32 	%f44, %f42, %f38, %f43;
	selp.f32 	%f45, 0fBEFFFFFF, 0fBE2AAAA8, %p20;
	fma.rn.f32 	%f46, %f44, %f38, %f45;
	fma.rn.f32 	%f47, %f46, %f40, %f39;
	and.b32  	%r91, %r101, 2;
	setp.eq.s32 	%p21, %r91, 0;
	mov.f32 	%f48, 0f00000000;
	sub.f32 	%f49, %f48, %f47;
	selp.f32 	%f50, %f47, %f49, %p21;
	fma.rn.f32 	%f51, %f50, 0f3F000000, 0f3F000000;
	mul.f32 	%f52, %f51, 0f437F0000;
	cvt.rzi.u32.f32 	%r92, %f52;
	st.global.u8 	[%rd12+1], %r92;
	mov.b16 	%rs1, 0;
	st.global.u8 	[%rd12+2], %rs1;
	mov.b16 	%rs2, 255;
	st.global.u8 	[%rd12+3], %rs2;
	add.s32 	%r93, %r93, 1;
	setp.ne.s32 	%p22, %r93, %r33;
	@%p22 bra 	$L__BB1_2;
$L__BB1_19:
	ret;

}
	// .globl	_Z24cuda_kernel_texture_cubePciimif
.visible .entry _Z24cuda_kernel_texture_cubePciimif(
	.param .u64 .ptr .align 1 _Z24cuda_kernel_texture_cubePciimif_param_0,
	.param .u32 _Z24cuda_kernel_texture_cubePciimif_param_1,
	.param .u32 _Z24cuda_kernel_texture_cubePciimif_param_2,
	.param .u64 _Z24cuda_kernel_texture_cubePciimif_param_3,
	.param .u32 _Z24cuda_kernel_texture_cubePciimif_param_4,
	.param .f32 _Z24cuda_kernel_texture_cubePciimif_param_5
)
{
	.local .align 4 .b8 	__local_depot2[28];
	.reg .b64 	%SP;
	.reg .b64 	%SPL;
	.reg .pred 	%p<14>;
	.reg .b16 	%rs<5>;
	.reg .b32 	%r<61>;
	.reg .b32 	%f<44>;
	.reg .b64 	%rd<32>;
	.reg .b64 	%fd<3>;

	mov.u64 	%SPL, __local_depot2;
	ld.param.u64 	%rd10, [_Z24cuda_kernel_texture_cubePciimif_param_0];
	ld.param.u32 	%r17, [_Z24cuda_kernel_texture_cubePciimif_param_1];
	ld.param.u32 	%r20, [_Z24cuda_kernel_texture_cubePciimif_param_2];
	ld.param.u64 	%rd11, [_Z24cuda_kernel_texture_cubePciimif_param_3];
	ld.param.u32 	%r19, [_Z24cuda_kernel_texture_cubePciimif_param_4];
	ld.param.f32 	%f7, [_Z24cuda_kernel_texture_cubePciimif_param_5];
	add.u64 	%rd1, %SPL, 0;
	mov.u32 	%r21, %ctaid.x;
	mov.u32 	%r22, %ntid.x;
	mov.u32 	%r23, %tid.x;
	mad.lo.s32 	%r1, %r21, %r22, %r23;
	mov.u32 	%r24, %ctaid.y;
	mov.u32 	%r25, %ntid.y;
	mov.u32 	%r26, %tid.y;
	mad.lo.s32 	%r27, %r24, %r25, %r26;
	setp.ge.s32 	%p1, %r1, %r17;
	setp.ge.s32 	%p2, %r27, %r20;
	or.pred  	%p3, %p1, %p2;
	@%p3 bra 	$L__BB2_12;
	cvta.to.global.u64 	%rd13, %rd10;
	cvt.u64.u32 	%rd14, %r27;
	shl.b32 	%r28, %r1, 2;
	cvt.s64.s32 	%rd15, %r28;
	mad.lo.s64 	%rd16, %rd11, %rd14, %rd15;
	add.s64 	%rd2, %rd13, %rd16;
	cvt.rn.f32.s32 	%f8, %r1;
	add.f32 	%f9, %f8, %f8;
	cvt.rn.f32.s32 	%f10, %r17;
	div.rn.f32 	%f11, %f9, %f10;
	add.f32 	%f12, %f11, 0fBF800000;
	cvt.rn.f32.u32 	%f13, %r27;
	add.f32 	%f14, %f13, %f13;
	cvt.rn.f32.u32 	%f15, %r20;
	div.rn.f32 	%f16, %f14, %f15;
	add.f32 	%f17, %f16, 0fBF800000;
	mul.f32 	%f18, %f17, %f17;
	fma.rn.f32 	%f19, %f12, %f12, %f18;
	sqrt.rn.f32 	%f20, %f19;
	fma.rn.f32 	%f1, %f20, 0f40C90FDB, %f7;
	mul.f32 	%f21, %f1, 0f3F22F983;
	cvt.rni.s32.f32 	%r60, %f21;
	cvt.rn.f32.s32 	%f22, %r60;
	fma.rn.f32 	%f23, %f22, 0fBFC90FDA, %f1;
	fma.rn.f32 	%f24, %f22, 0fB3A22168, %f23;
	fma.rn.f32 	%f43, %f22, 0fA7C234C5, %f24;
	abs.f32 	%f3, %f1;
	setp.ltu.f32 	%p4, %f3, 0f47CE4780;
	@%p4 bra 	$L__BB2_9;
	setp.neu.f32 	%p5, %f3, 0f7F800000;
	@%p5 bra 	$L__BB2_4;
	mov.f32 	%f27, 0f00000000;
	mul.rn.f32 	%f43, %f1, %f27;
	mov.b32 	%r60, 0;
	bra.uni 	$L__BB2_9;
$L__BB2_4:
	mov.b32 	%r4, %f1;
	shl.b32 	%r30, %r4, 8;
	or.b32  	%r5, %r30, -2147483648;
	mov.b64 	%rd31, 0;
	mov.b32 	%r57, 0;
	mov.u64 	%rd29, __cudart_i2opi_f;
	mov.u64 	%rd30, %rd1;
$L__BB2_5:
	.pragma "nounroll";
	ld.global.nc.u32 	%r31, [%rd29];
	mad.wide.u32 	%rd19, %r31, %r5, %rd31;
	shr.u64 	%rd31, %rd19, 32;
	st.local.u32 	[%rd30], %rd19;
	add.s32 	%r57, %r57, 1;
	add.s64 	%rd30, %rd30, 4;
	add.s64 	%rd29, %rd29, 4;
	setp.ne.s32 	%p6, %r57, 6;
	@%p6 bra 	$L__BB2_5;
	shr.u32 	%r32, %r4, 23;
	st.local.u32 	[%rd1+24], %rd31;
	and.b32  	%r8, %r32, 31;
	and.b32  	%r33, %r32, 224;
	add.s32 	%r34, %r33, -128;
	shr.u32 	%r35, %r34, 5;
	mul.wide.u32 	%rd20, %r35, 4;
	sub.s64 	%rd9, %rd1, %rd20;
	ld.local.u32 	%r58, [%rd9+24];
	ld.local.u32 	%r59, [%rd9+20];
	setp.eq.s32 	%p7, %r8, 0;
	@%p7 bra 	$L__BB2_8;
	shf.l.wrap.b32 	%r58, %r59, %r58, %r8;
	ld.local.u32 	%r36, [%rd9+16];
	shf.l.wrap.b32 	%r59, %r36, %r59, %r8;
$L__BB2_8:
	shr.u32 	%r37, %r58, 30;
	shf.l.wrap.b32 	%r38, %r59, %r58, 2;
	shl.b32 	%r39, %r59, 2;
	shr.u32 	%r40, %r38, 31;
	add.s32 	%r41, %r40, %r37;
	neg.s32 	%r42, %r41;
	setp.lt.s32 	%p8, %r4, 0;
	selp.b32 	%r60, %r42, %r41, %p8;
	xor.b32  	%r43, %r38, %r4;
	shr.s32 	%r44, %r38, 31;
	xor.b32  	%r45, %r44, %r38;
	xor.b32  	%r46, %r44, %r39;
	cvt.u64.u32 	%rd21, %r45;
	shl.b64 	%rd22, %rd21, 32;
	cvt.u64.u32 	%rd23, %r46;
	or.b64  	%rd24, %rd22, %rd23;
	cvt.rn.f64.s64 	%fd1, %rd24;
	mul.f64 	%fd2, %fd1, 0d3BF921FB54442D19;
	cvt.rn.f32.f64 	%f25, %fd2;
	neg.f32 	%f26, %f25;
	setp.lt.s32 	%p9, %r43, 0;
	selp.f32 	%f43, %f26, %f25, %p9;
$L__BB2_9:
	add.s32 	%r48, %r60, 1;
	mul.rn.f32 	%f28, %f43, %f43;
	and.b32  	%r49, %r60, 1;
	setp.eq.b32 	%p10, %r49, 1;
	selp.f32 	%f29, %f43, 0f3F800000, %p10;
	fma.rn.f32 	%f30, %f28, %f29, 0f00000000;
	fma.rn.f32 	%f31, %f28, 0f37CBAC00, 0fBAB607ED;
	selp.f32 	%f32, 0fB94D4153, %f31, %p10;
	selp.f32 	%f33, 0f3C0885E4, 0f3D2AAABB, %p10;
	fma.rn.f32 	%f34, %f32, %f28, %f33;
	selp.f32 	%f35, 0fBE2AAAA8, 0fBEFFFFFF, %p10;
	fma.rn.f32 	%f36, %f34, %f28, %f35;
	fma.rn.f32 	%f37, %f36, %f30, %f29;
	and.b32  	%r50, %r48, 2;
	setp.eq.s32 	%p11, %r50, 0;
	mov.f32 	%f38, 0f00000000;
	sub.f32 	%f39, %f38, %f37;
	selp.f32 	%f40, %f37, %f39, %p11;
	fma.rn.f32 	%f41, %f40, 0f3ECCCCCD, 0f3F19999A;
	mul.f32 	%f42, %f41, 0f437F0000;
	cvt.rzi.u32.f32 	%r51, %f42;
	cvt.u16.u32 	%rs1, %r51;
	mov.b16 	%rs2, 255;
	st.global.u8 	[%rd2+3], %rs2;
	and.b32  	%r52, %r19, 1;
	setp.eq.b32 	%p12, %r52, 1;
	not.pred 	%p13, %p12;
	@%p13 bra 	$L__BB2_11;
	mov.b16 	%rs3, 0;
	st.global.u8 	[%rd2+2], %rs3;
	st.global.u8 	[%rd2+1], %rs3;
	st.global.u8 	[%rd2], %rs3;
	shr.u32 	%r53, %r19, 31;
	add.s32 	%r54, %r19, %r53;
	shr.s32 	%r55, %r54, 1;
	cvt.s64.s32 	%rd25, %r55;
	add.s64 	%rd26, %rd2, %rd25;
	st.global.u8 	[%rd26], %rs1;
	bra.uni 	$L__BB2_12;
$L__BB2_11:
	st.global.u8 	[%rd2+2], %rs1;
	st.global.u8 	[%rd2+1], %rs1;
	st.global.u8 	[%rd2], %rs1;
	shr.s32 	%r56, %r19, 1;
	cvt.s64.s32 	%rd27, %r56;
	add.s64 	%rd28, %rd2, %rd27;
	mov.b16 	%rs4, 0;
	st.global.u8 	[%rd28], %rs4;
$L__BB2_12:
	ret;

}


// ===== COMPILED SASS (sm_100) =====

	.target	sm_100

	.elftype	@"ET_EXEC"


//--------------------- .note.nv.tkinfo           --------------------------
	.section	.note.nv.tkinfo,"",@"SHT_NOTE"
	.sectionflags	@"SHF_NOTE_NV_TKINFO"
	.tkinfo
        /*0018*/ 	.word	0x00000002
        /*0030*/ 	.string	""
        /*0030*/ 	.string	"ptxas"
        /*0030*/ 	.string	"Cuda compilation tools, release 13.0, V13.0.88"
        /*0030*/ 	.string	"Build cuda_13.0.r13.0/compiler.36424714_0"
        /*0030*/ 	.string	"-arch sm_100 -m 64 "



//--------------------- .note.nv.cuinfo           --------------------------
	.section	.note.nv.cuinfo,"",@"SHT_NOTE"
	.sectionflags	@"SHF_NOTE_NV_CUINFO"
        /*0018*/ 	.short	0x0002
        /*001a*/ 	.short	0x0064
        /*001c*/ 	.short	0x0082
	.zero		2


//--------------------- .nv.info                  --------------------------
	.section	.nv.info,"",@"SHT_CUDA_INFO"
	.align	4


	//----- nvinfo : EIATTR_REGCOUNT
	.align		4
        /*0000*/ 	.byte	0x04, 0x2f
        /*0002*/ 	.short	(.L_2 - .L_1)
	.align		4
.L_1:
        /*0004*/ 	.word	index@(_Z22cuda_kernel_texture_2dPhiimf)
        /*0008*/ 	.word	0x0000001b


	//----- nvinfo : EIATTR_FRAME_SIZE
	.align		4
.L_2:
        /*000c*/ 	.byte	0x04, 0x11
        /*000e*/ 	.short	(.L_4 - .L_3)
	.align		4
.L_3:
        /*0010*/ 	.word	index@($__internal_2_$__cuda_sm3x_div_rn_noftz_f32_slowpath)
        /*0014*/ 	.word	0x00000020


	//----- nvinfo : EIATTR_FRAME_SIZE
	.align		4
.L_4:
        /*0018*/ 	.byte	0x04, 0x11
        /*001a*/ 	.short	(.L_6 - .L_5)
	.align		4
.L_5:
        /*001c*/ 	.word	index@(_Z22cuda_kernel_texture_2dPhiimf)
        /*0020*/ 	.word	0x00000020


	//----- nvinfo : EIATTR_REGCOUNT
	.align		4
.L_6:
        /*0024*/ 	.byte	0x04, 0x2f
        /*0026*/ 	.short	(.L_8 - .L_7)
	.align		4
.L_7:
        /*0028*/ 	.word	index@(_Z22cuda_kernel_texture_3dPhiiimmf)
        /*002c*/ 	.word	0x00000020


	//----- nvinfo : EIATTR_FRAME_SIZE
	.align		4
.L_8:
        /*0030*/ 	.byte	0x04, 0x11
        /*0032*/ 	.short	(.L_10 - .L_9)
	.align		4
.L_9:
        /*0034*/ 	.word	index@(_Z22cuda_kernel_texture_3dPhiiimmf)
        /*0038*/ 	.word	0x00000000


	//----- nvinfo : EIATTR_REGCOUNT
	.align		4
.L_10:
        /*003c*/ 	.byte	0x04, 0x2f
        /*003e*/ 	.short	(.L_12 - .L_11)
	.align		4
.L_11:
        /*0040*/ 	.word	index@(_Z24cuda_kernel_texture_cubePciimif)
        /*0044*/ 	.word	0x00000011


	//----- nvinfo : EIATTR_FRAME_SIZE
	.align		4
.L_12:
        /*0048*/ 	.byte	0x04, 0x11
        /*004a*/ 	.short	(.L_14 - .L_13)
	.align		4
.L_13:
        /*004c*/ 	.word	index@($__internal_1_$__cuda_sm3x_div_rn_noftz_f32_slowpath)
        /*0050*/ 	.word	0x00000020


	//----- nvinfo : EIATTR_FRAME_SIZE
	.align		4
.L_14:
        /*0054*/ 	.byte	0x04, 0x11
        /*0056*/ 	.short	(.L_16 - .L_15)
	.align		4
.L_15:
        /*0058*/ 	.word	index@($__internal_0_$__cuda_sm20_sqrt_rn_f32_slowpath)
        /*005c*/ 	.word	0x00000020


	//----- nvinfo : EIATTR_FRAME_SIZE
	.align		4
.L_16:
        /*0060*/ 	.byte	0x04, 0x11
        /*0062*/ 	.short	(.L_18 - .L_17)
	.align		4
.L_17:
        /*0064*/ 	.word	index@(_Z24cuda_kernel_texture_cubePciimif)
        /*0068*/ 	.word	0x00000020


	//----- nvinfo : EIATTR_MIN_STACK_SIZE
	.align		4
.L_18:
        /*006c*/ 	.byte	0x04, 0x12
        /*006e*/ 	.short	(.L_20 - .L_19)
	.align		4
.L_19:
        /*0070*/ 	.word	index@(_Z24cuda_kernel_texture_cubePciimif)
        /*0074*/ 	.word	0x00000020


	//----- nvinfo : EIATTR_MIN_STACK_SIZE
	.align		4
.L_20:
        /*0078*/ 	.byte	0x04, 0x12
        /*007a*/ 	.short	(.L_22 - .L_21)
	.align		4
.L_21:
        /*007c*/ 	.word	index@(_Z22cuda_kernel_texture_3dPhiiimmf)
        /*0080*/ 	.word	0x00000000


	//----- nvinfo : EIATTR_MIN_STACK_SIZE
	.align		4
.L_22:
        /*0084*/ 	.byte	0x04, 0x12
        /*0086*/ 	.short	(.L_24 - .L_23)
	.align		4
.L_23:
        /*0088*/ 	.word	index@(_Z22cuda_kernel_texture_2dPhiimf)
        /*008c*/ 	.word	0x00000020
.L_24:


//--------------------- .nv.compat                --------------------------
	.section	.nv.compat,"",@"SHT_CUDA_COMPAT_INFO"
	.align	4
        /*0000*/ 	.byte	0x02, 0x09, 0x00, 0x00, 0x02, 0x02, 0x01, 0x00, 0x02, 0x05, 0x05, 0x00, 0x03, 0x07, 0x01, 0x01
        /*0010*/ 	.byte	0x02, 0x03, 0x00, 0x00, 0x02, 0x06, 0x01, 0x00, 0x04, 0x0b, 0x08, 0x00, 0x01, 0x00, 0x00, 0x00
        /*0020*/ 	.byte	0x00, 0x00, 0x00, 0x00


//--------------------- .nv.info._Z24cuda_kernel_texture_cubePciimif --------------------------
	.section	.nv.info._Z24cuda_kernel_texture_cubePciimif,"",@"SHT_CUDA_INFO"
	.sectionflags	@""
	.align	4


	//----- nvinfo : EIATTR_CUDA_API_VERSION
	.align		4
        /*0000*/ 	.byte	0x04, 0x37
        /*0002*/ 	.short	(.L_26 - .L_25)
.L_25:
        /*0004*/ 	.word	0x00000082


	//----- nvinfo : EIATTR_KPARAM_INFO
	.align		4
.L_26:
        /*0008*/ 	.byte	0x04, 0x17
        /*000a*/ 	.short	(.L_28 - .L_27)
.L_27:
        /*000c*/ 	.word	0x00000000
        /*0010*/ 	.short	0x0005
        /*0012*/ 	.short	0x001c
        /*0014*/ 	.byte	0x00, 0xf0, 0x11, 0x00


	//----- nvinfo : EIATTR_KPARAM_INFO
	.align		4
.L_28:
        /*0018*/ 	.byte	0x04, 0x17
        /*001a*/ 	.short	(.L_30 - .L_29)
.L_29:
        /*001c*/ 	.word	0x00000000
        /*0020*/ 	.short	0x0004
        /*0022*/ 	.short	0x0018
        /*0024*/ 	.byte	0x00, 0xf0, 0x11, 0x00


	//----- nvinfo : EIATTR_KPARAM_INFO
	.align		4
.L_30:
        /*0028*/ 	.byte	0x04, 0x17
        /*002a*/ 	.short	(.L_32 - .L_31)
.L_31:
        /*002c*/ 	.word	0x00000000
        /*0030*/ 	.short	0x0003
        /*0032*/ 	.short	0x0010
        /*0034*/ 	.byte	0x00, 0xf0, 0x21, 0x00


	//----- nvinfo : EIATTR_KPARAM_INFO
	.align		4
.L_32:
        /*0038*/ 	.byte	0x04, 0x17
        /*003a*/ 	.short	(.L_34 - .L_33)
.L_33:
        /*003c*/ 	.word	0x00000000
        /*0040*/ 	.short	0x0002
        /*0042*/ 	.short	0x000c
        /*0044*/ 	.byte	0x00, 0xf0, 0x11, 0x00


	//----- nvinfo : EIATTR_KPARAM_INFO
	.align		4
.L_34:
        /*0048*/ 	.byte	0x04, 0x17
        /*004a*/ 	.short	(.L_36 - .L_35)
.L_35:
        /*004c*/ 	.word	0x00000000
        /*0050*/ 	.short	0x0001
        /*0052*/ 	.short	0x0008
        /*0054*/ 	.byte	0x00, 0xf0, 0x11, 0x00


	//----- nvinfo : EIATTR_KPARAM_INFO
	.align		4
.L_36:
        /*0058*/ 	.byte	0x04, 0x17
        /*005a*/ 	.short	(.L_38 - .L_37)
.L_37:
        /*005c*/ 	.word	0x00000000
        /*0060*/ 	.short	0x0000
        /*0062*/ 	.short	0x0000
        /*0064*/ 	.byte	0x00, 0xf5, 0x21, 0x00


	//----- nvinfo : EIATTR_SPARSE_MMA_MASK
	.align		4
.L_38:
        /*0068*/ 	.byte	0x03, 0x50
        /*006a*/ 	.short	0x0000


	//----- nvinfo : EIATTR_MAXREG_COUNT
	.align		4
        /*006c*/ 	.byte	0x03, 0x1b
        /*006e*/ 	.short	0x00ff


	//----- nvinfo : EIATTR_MERCURY_ISA_VERSION
	.align		4
        /*0070*/ 	.byte	0x03, 0x5f
        /*0072*/ 	.short	0x0101


	//----- nvinfo : EIATTR_VRC_CTA_INIT_COUNT
	.align		4
        /*0074*/ 	.byte	0x02, 0x4a
	.zero		1
	.zero		1


	//----- nvinfo : EIATTR_EXIT_INSTR_OFFSETS
	.align		4
        /*0078*/ 	.byte	0x04, 0x1c
        /*007a*/ 	.short	(.L_40 - .L_39)


	//   ....[0]....
.L_39:
        /*007c*/ 	.word	0x000000d0


	//   ....[1]....
        /*0080*/ 	.word	0x00000b30


	//   ....[2]....
        /*0084*/ 	.word	0x00000bb0


	//----- nvinfo : EIATTR_CRS_STACK_SIZE
	.align		4
.L_40:
        /*0088*/ 	.byte	0x04, 0x1e
        /*008a*/ 	.short	(.L_42 - .L_41)
.L_41:
        /*008c*/ 	.word	0x00000000


	//----- nvinfo : EIATTR_CBANK_PARAM_SIZE
	.align		4
.L_42:
        /*0090*/ 	.byte	0x03, 0x19
        /*0092*/ 	.short	0x0020


	//----- nvinfo : EIATTR_PARAM_CBANK
	.align		4
        /*0094*/ 	.byte	0x04, 0x0a
        /*0096*/ 	.short	(.L_44 - .L_43)
	.align		4
.L_43:
        /*0098*/ 	.word	index@(.nv.constant0._Z24cuda_kernel_texture_cubePciimif)
        /*009c*/ 	.short	0x0380
        /*009e*/ 	.short	0x0020


	//----- nvinfo : EIATTR_SW_WAR
	.align		4
.L_44:
        /*00a0*/ 	.byte	0x04, 0x36
        /*00a2*/ 	.short	(.L_46 - .L_45)
.L_45:
        /*00a4*/ 	.word	0x00000008
.L_46:


//--------------------- .nv.info._Z22cuda_kernel_texture_3dPhiiimmf --------------------------
	.section	.nv.info._Z22cuda_kernel_texture_3dPhiiimmf,"",@"SHT_CUDA_INFO"
	.sectionflags	@""
	.align	4


	//----- nvinfo : EIATTR_CUDA_API_VERSION
	.align		4
        /*0000*/ 	.byte	0x04, 0x37
        /*0002*/ 	.short	(.L_48 - .L_47)
.L_47:
        /*0004*/ 	.word	0x00000082


	//----- nvinfo : EIATTR_KPARAM_INFO
	.align		4
.L_48:
        /*0008*/ 	.byte	0x04, 0x17
        /*000a*/ 	.short	(.L_50 - .L_49)
.L_49:
        /*000c*/ 	.word	0x00000000
        /*0010*/ 	.short	0x0006
        /*0012*/ 	.short	0x0028
        /*0014*/ 	.byte	0x00, 0xf0, 0x11, 0x00


	//----- nvinfo : EIATTR_KPARAM_INFO
	.align		4
.L_50:
        /*0018*/ 	.byte	0x04, 0x17
        /*001a*/ 	.short	(.L_52 - .L_51)
.L_51:
        /*001c*/ 	.word	0x00000000
        /*0020*/ 	.short	0x0005
        /*0022*/ 	.short	0x0020
        /*0024*/ 	.byte	0x00, 0xf0, 0x21, 0x00


	//----- nvinfo : EIATTR_KPARAM_INFO
	.align		4
.L_52:
        /*0028*/ 	.byte	0x04, 0x17
        /*002a*/ 	.short	(.L_54 - .L_53)
.L_53:
        /*002c*/ 	.word	0x00000000
        /*0030*/ 	.short	0x0004
        /*0032*/ 	.short	0x0018
        /*0034*/ 	.byte	0x00, 0xf0, 0x21, 0x00


	//----- nvinfo : EIATTR_KPARAM_INFO
	.align		4
.L_54:
        /*0038*/ 	.byte	0x04, 0x17
        /*003a*/ 	.short	(.L_56 - .L_55)
.L_55:
        /*003c*/ 	.word	0x00000000
        /*0040*/ 	.short	0x0003
        /*0042*/ 	.short	0x0010
        /*0044*/ 	.byte	0x00, 0xf0, 0x11, 0x00


	//----- nvinfo : EIATTR_KPARAM_INFO
	.align		4
.L_56:
        /*0048*/ 	.byte	0x04, 0x17
        /*004a*/ 	.short	(.L_58 - .L_57)
.L_57:
        /*004c*/ 	.word	0x00000000
        /*0050*/ 	.short	0x0002
        /*0052*/ 	.short	0x000c
        /*0054*/ 	.byte	0x00, 0xf0, 0x11, 0x00


	//----- nvinfo : EIATTR_KPARAM_INFO
	.align		4
.L_58:
        /*0058*/ 	.byte	0x04, 0x17
        /*005a*/ 	.short	(.L_60 - .L_59)
.L_59:
        /*005c*/ 	.word	0x00000000
        /*0060*/ 	.short	0x0001
        /*0062*/ 	.short	0x0008
        /*0064*/ 	.byte	0x00, 0xf0, 0x11, 0x00


	//----- nvinfo : EIATTR_KPARAM_INFO
	.align		4
.L_60:
        /*0068*/ 	.byte	0x04, 0x17
        /*006a*/ 	.short	(.L_62 - .L_61)
.L_61:
        /*006c*/ 	.word	0x00000000
        /*0070*/ 	.short	0x0000
        /*0072*/ 	.short	0x0000
        /*0074*/ 	.byte	0x00, 0xf5, 0x21, 0x00


	//----- nvinfo : EIATTR_SPARSE_MMA_MASK
	.align		4
.L_62:
        /*0078*/ 	.byte	0x03, 0x50
        /*007a*/ 	.short	0x0000


	//----- nvinfo : EIATTR_MAXREG_COUNT
	.align		4
        /*007c*/ 	.byte	0x03, 0x1b
        /*007e*/ 	.short	0x00ff


	//----- nvinfo : EIATTR_MERCURY_ISA_VERSION
	.align		4
        /*0080*/ 	.byte	0x03, 0x5f
        /*0082*/ 	.short	0x0101


	//----- nvinfo : EIATTR_VRC_CTA_INIT_COUNT
	.align		4
        /*0084*/ 	.byte	0x02, 0x4a
	.zero		1
	.zero		1


	//----- nvinfo : EIATTR_EXIT_INSTR_OFFSETS
	.align		4
        /*0088*/ 	.byte	0x04, 0x1c
        /*008a*/ 	.short	(.L_64 - .L_63)


	//   ....[0]....
.L_63:
        /*008c*/ 	.word	0x000000e0


	//   ....[1]....
        /*0090*/ 	.word	0x00001210


	//----- nvinfo : EIATTR_CRS_STACK_SIZE
	.align		4
.L_64:
        /*0094*/ 	.byte	0x04, 0x1e
        /*0096*/ 	.short	(.L_66 - .L_65)
.L_65:
        /*0098*/ 	.word	0x00000000


	//----- nvinfo : EIATTR_CBANK_PARAM_SIZE
	.align		4
.L_66:
        /*009c*/ 	.byte	0x03, 0x19
        /*009e*/ 	.short	0x002c


	//----- nvinfo : EIATTR_PARAM_CBANK
	.align		4
        /*00a0*/ 	.byte	0x04, 0x0a
        /*00a2*/ 	.short	(.L_68 - .L_67)
	.align		4
.L_67:
        /*00a4*/ 	.word	index@(.nv.constant0._Z22cuda_kernel_texture_3dPhiiimmf)
        /*00a8*/ 	.short	0x0380
        /*00aa*/ 	.short	0x002c


	//----- nvinfo : EIATTR_SW_WAR
	.align		4
.L_68:
        /*00ac*/ 	.byte	0x04, 0x36
        /*00ae*/ 	.short	(.L_70 - .L_69)
.L_69:
        /*00b0*/ 	.word	0x00000008
.L_70:


//--------------------- .nv.info._Z22cuda_kernel_texture_2dPhiimf --------------------------
	.section	.nv.info._Z22cuda_kernel_texture_2dPhiimf,"",@"SHT_CUDA_INFO"
	.sectionflags	@""
	.align	4


	//----- nvinfo : EIATTR_CUDA_API_VERSION
	.align		4
        /*0000*/ 	.byte	0x04, 0x37
        /*0002*/ 	.short	(.L_72 - .L_71)
.L_71:
        /*0004*/ 	.word	0x00000082


	//----- nvinfo : EIATTR_KPARAM_INFO
	.align		4
.L_72:
        /*0008*/ 	.byte	0x04, 0x17
        /*000a*/ 	.short	(.L_74 - .L_73)
.L_73:
        /*000c*/ 	.word	0x00000000
        /*0010*/ 	.short	0x0004
        /*0012*/ 	.short	0x0018
        /*0014*/ 	.byte	0x00, 0xf0, 0x11, 0x00


	//----- nvinfo : EIATTR_KPARAM_INFO
	.align		4
.L_74:
        /*0018*/ 	.byte	0x04, 0x17
        /*001a*/ 	.short	(.L_76 - .L_75)
.L_75:
        /*001c*/ 	.word	0x00000000
        /*0020*/ 	.short	0x0003
        /*0022*/ 	.short	0x0010
        /*0024*/ 	.byte	0x00, 0xf0, 0x21, 0x00


	//----- nvinfo : EIATTR_KPARAM_INFO
	.align		4
.L_76:
        /*0028*/ 	.byte	0x04, 0x17
        /*002a*/ 	.short	(.L_78 - .L_77)
.L_77:
        /*002c*/ 	.word	0x00000000
        /*0030*/ 	.short	0x0002
        /*0032*/ 	.short	0x000c
        /*0034*/ 	.byte	0x00, 0xf0, 0x11, 0x00


	//----- nvinfo : EIATTR_KPARAM_INFO
	.align		4
.L_78:
        /*0038*/ 	.byte	0x04, 0x17
        /*003a*/ 	.short	(.L_80 - .L_79)
.L_79:
        /*003c*/ 	.word	0x00000000
        /*0040*/ 	.short	0x0001
        /*0042*/ 	.short	0x0008
        /*0044*/ 	.byte	0x00, 0xf0, 0x11, 0x00


	//----- nvinfo : EIATTR_KPARAM_INFO
	.align		4
.L_80:
        /*0048*/ 	.byte	0x04, 0x17
        /*004a*/ 	.short	(.L_82 - .L_81)
.L_81:
        /*004c*/ 	.word	0x00000000
        /*0050*/ 	.short	0x0000
        /*0052*/ 	.short	0x0000
        /*0054*/ 	.byte	0x00, 0xf5, 0x21, 0x00


	//----- nvinfo : EIATTR_SPARSE_MMA_MASK
	.align		4
.L_82:
        /*0058*/ 	.byte	0x03, 0x50
        /*005a*/ 	.short	0x0000


	//----- nvinfo : EIATTR_MAXREG_COUNT
	.align		4
        /*005c*/ 	.byte	0x03, 0x1b
        /*005e*/ 	.short	0x00ff


	//----- nvinfo : EIATTR_MERCURY_ISA_VERSION
	.align		4
        /*0060*/ 	.byte	0x03, 0x5f
        /*0062*/ 	.short	0x0101


	//----- nvinfo : EIATTR_VRC_CTA_INIT_COUNT
	.align		4
        /*0064*/ 	.byte	0x02, 0x4a
	.zero		1
	.zero		1


	//----- nvinfo : EIATTR_EXIT_INSTR_OFFSETS
	.align		4
        /*0068*/ 	.byte	0x04, 0x1c
        /*006a*/ 	.short	(.L_84 - .L_83)


	//   ....[0]....
.L_83:
        /*006c*/ 	.word	0x000000d0


	//   ....[1]....
        /*0070*/ 	.word	0x00001d60


	//----- nvinfo : EIATTR_CRS_STACK_SIZE
	.align		4
.L_84:
        /*0074*/ 	.byte	0x04, 0x1e
        /*0076*/ 	.short	(.L_86 - .L_85)
.L_85:
        /*0078*/ 	.word	0x00000000


	//----- nvinfo : EIATTR_CBANK_PARAM_SIZE
	.align		4
.L_86:
        /*007c*/ 	.byte	0x03, 0x19
        /*007e*/ 	.short	0x001c


	//----- nvinfo : EIATTR_PARAM_CBANK
	.align		4
        /*0080*/ 	.byte	0x04, 0x0a
        /*0082*/ 	.short	(.L_88 - .L_87)
	.align		4
.L_87:
        /*0084*/ 	.word	index@(.nv.constant0._Z22cuda_kernel_texture_2dPhiimf)
        /*0088*/ 	.short	0x0380
        /*008a*/ 	.short	0x001c


	//----- nvinfo : EIATTR_SW_WAR
	.align		4
.L_88:
        /*008c*/ 	.byte	0x04, 0x36
        /*008e*/ 	.short	(.L_90 - .L_89)
.L_89:
        /*0090*/ 	.word	0x00000008
.L_90:


//--------------------- .nv.callgraph             --------------------------
	.section	.nv.callgraph,"",@"SHT_CUDA_CALLGRAPH"
	.align	4
	.sectionentsize	8
	.align		4
        /*0000*/ 	.word	0x00000000
	.align		4
        /*0004*/ 	.word	0xffffffff
	.align		4
        /*0008*/ 	.word	0x00000000
	.align		4
        /*000c*/ 	.word	0xfffffffe
	.align		4
        /*0010*/ 	.word	0x00000000
	.align		4
        /*0014*/ 	.word	0xfffffffd
	.align		4
        /*0018*/ 	.word	0x00000000
	.align		4
        /*001c*/ 	.word	0xfffffffc


//--------------------- .nv.constant4             --------------------------
	.section	.nv.constant4,"a",@progbits
	.align	8
	.align		8
.nv.constant4:
        /*0000*/ 	.dword	__cudart_i2opi_f


//--------------------- .text._Z24cuda_kernel_texture_cubePciimif --------------------------
	.section	.text._Z24cuda_kernel_texture_cubePciimif,"ax",@progbits
	.align	128
        .global         _Z24cuda_kernel_texture_cubePciimif
        .type           _Z24cuda_kernel_texture_cubePciimif,@function
        .size           _Z24cuda_kernel_texture_cubePciimif,(.L_x_66 - _Z24cuda_kernel_texture_cubePciimif)
        .other          _Z24cuda_kernel_texture_cubePciimif,@"STO_CUDA_ENTRY STV_DEFAULT"
_Z24cuda_kernel_texture_cubePciimif:
.text._Z24cuda_kernel_texture_cubePciimif:
[----:B------:R-:W0:Y:S01]  /*0000*/  LDC R1, c[0x0][0x37c] ;  /* 0x0000df00ff017b82 */ /* 0x000e220000000800 */
[----:B------:R-:W1:Y:S07]  /*0010*/  S2R R5, SR_TID.Y ;  /* 0x0000000000057919 */ /* 0x000e6e0000002200 */
[----:B------:R-:W2:Y:S01]  /*0020*/  LDC R0, c[0x0][0x360] ;  /* 0x0000d800ff007b82 */ /* 0x000ea20000000800 */
[----:B------:R-:W3:Y:S01]  /*0030*/  LDCU.64 UR6, c[0x0][0x388] ;  /* 0x00007100ff0677ac */ /* 0x000ee20008000a00 */
[----:B0-----:R-:W-:Y:S01]  /*0040*/  VIADD R1, R1, 0xffffffe0 ;  /* 0xffffffe001017836 */ /* 0x001fe20000000000 */
[----:B------:R-:W2:Y:S05]  /*0050*/  S2R R3, SR_TID.X ;  /* 0x0000000000037919 */ /* 0x000eaa0000002100 */
[----:B------:R-:W1:Y:S08]  /*0060*/  S2UR UR5, SR_CTAID.Y ;  /* 0x00000000000579c3 */ /* 0x000e700000002600 */
[----:B------:R-:W1:Y:S08]  /*0070*/  LDC R2, c[0x0][0x364] ;  /* 0x0000d900ff027b82 */ /* 0x000e700000000800 */
[----:B------:R-:W2:Y:S01]  /*0080*/  S2UR UR4, SR_CTAID.X ;  /* 0x00000000000479c3 */ /* 0x000ea20000002500 */
[----:B-1----:R-:W-:-:S05]  /*0090*/  IMAD R2, R2, UR5, R5 ;  /* 0x0000000502027c24 */ /* 0x002fca000f8e0205 */
[----:B---3--:R-:W-:Y:S01]  /*00a0*/  ISETP.GE.AND P0, PT, R2, UR7, PT ;  /* 0x0000000702007c0c */ /* 0x008fe2000bf06270 */
[----:B--2---:R-:W-:-:S05]  /*00b0*/  IMAD R0, R0, UR4, R3 ;  /* 0x0000000400007c24 */ /* 0x004fca000f8e0203 */
[----:B------:R-:W-:-:S13]  /*00c0*/  ISETP.GE.OR P0, PT, R0, UR6, P0 ;  /* 0x0000000600007c0c */ /* 0x000fda0008706670 */
[----:B------:R-:W-:Y:S05]  /*00d0*/  @P0 EXIT ;  /* 0x000000000000094d */ /* 0x000fea0003800000 */
[----:B------:R-:W-:Y:S01]  /*00e0*/  I2FP.F32.S32 R3, UR6 ;  /* 0x0000000600037c45 */ /* 0x000fe20008201400 */
[----:B------:R-:W0:Y:S01]  /*00f0*/  LDCU.64 UR4, c[0x0][0x390] ;  /* 0x00007200ff0477ac */ /* 0x000e220008000a00 */
[----:B------:R-:W-:Y:S01]  /*0100*/  IMAD.SHL.U32 R6, R0, 0x4, RZ ;  /* 0x0000000400067824 */ /* 0x000fe200078e00ff */
[----:B------:R-:W-:Y:S01]  /*0110*/  I2FP.F32.S32 R0, R0 ;  /* 0x0000000000007245 */ /* 0x000fe20000201400 */
[----:B------:R-:W1:Y:S01]  /*0120*/  MUFU.RCP R4, R3 ;  /* 0x0000000300047308 */ /* 0x000e620000001000 */
[----:B------:R-:W2:Y:S01]  /*0130*/  LDCU.64 UR6, c[0x0][0x380] ;  /* 0x00007000ff0677ac */ /* 0x000ea20008000a00 */
[----:B------:R-:W-:Y:S01]  /*0140*/  BSSY.RECONVERGENT B0, `(.L_x_0) ;  /* 0x0000011000007945 */ /* 0x000fe20003800200 */
[----:B------:R-:W-:Y:S01]  /*0150*/  SHF.R.S32.HI R7, RZ, 0x1f, R6 ;  /* 0x0000001fff077819 */ /* 0x000fe20000011406 */
[----:B------:R-:W-:-:S04]  /*0160*/  FADD R0, R0, R0 ;  /* 0x0000000000007221 */ /* 0x000fc80000000000 */
[----:B------:R-:W3:Y:S01]  /*0170*/  FCHK P0, R0, R3 ;  /* 0x0000000300007302 */ /* 0x000ee20000000000 */
[----:B0-----:R-:W-:-:S04]  /*0180*/  IMAD.WIDE.U32 R6, R2, UR4, R6 ;  /* 0x0000000402067c25 */ /* 0x001fc8000f8e0006 */
[----:B-1----:R-:W-:Y:S01]  /*0190*/  FFMA R5, -R3, R4, 1 ;  /* 0x3f80000003057423 */ /* 0x002fe20000000104 */
[----:B------:R-:W-:Y:S01]  /*01a0*/  IMAD R7, R2, UR5, R7 ;  /* 0x0000000502077c24 */ /* 0x000fe2000f8e0207 */
[----:B--2---:R-:W-:Y:S02]  /*01b0*/  IADD3 R6, P1, PT, R6, UR6, RZ ;  /* 0x0000000606067c10 */ /* 0x004fe4000ff3e0ff */
[----:B------:R-:W-:Y:S02]  /*01c0*/  FFMA R5, R4, R5, R4 ;  /* 0x0000000504057223 */ /* 0x000fe40000000004 */
[----:B------:R-:W-:Y:S02]  /*01d0*/  IADD3.X R7, PT, PT, R7, UR7, RZ, P1, !PT ;  /* 0x0000000707077c10 */ /* 0x000fe40008ffe4ff */
[----:B------:R-:W-:-:S04]  /*01e0*/  FFMA R4, R0, R5, RZ ;  /* 0x0000000500047223 */ /* 0x000fc800000000ff */
[----:B------:R-:W-:-:S04]  /*01f0*/  FFMA R8, -R3, R4, R0 ;  /* 0x0000000403087223 */ /* 0x000fc80000000100 */
[----:B------:R-:W-:Y:S01]  /*0200*/  FFMA R4, R5, R8, R4 ;  /* 0x0000000805047223 */ /* 0x000fe20000000004 */
[----:B---3--:R-:W-:Y:S06]  /*0210*/  @!P0 BRA `(.L_x_1) ;  /* 0x00000000000c8947 */ /* 0x008fec0003800000 */
[----:B------:R-:W-:-:S07]  /*0220*/  MOV R4, 0x240 ;  /* 0x0000024000047802 */ /* 0x000fce0000000f00 */
[----:B------:R-:W-:Y:S05]  /*0230*/  CALL.REL.NOINC `($__internal_1_$__cuda_sm3x_div_rn_noftz_f32_slowpath) ;  /* 0x0000000800bc7944 */ /* 0x000fea0003c00000 */
[----:B------:R-:W-:-:S07]  /*0240*/  IMAD.MOV.U32 R4, RZ, RZ, R0 ;  /* 0x000000ffff047224 */ /* 0x000fce00078e0000 */
.L_x_1:
[----:B------:R-:W-:Y:S05]  /*0250*/  BSYNC.RECONVERGENT B0 ;  /* 0x0000000000007941 */ /* 0x000fea0003800200 */
.L_x_0:
[----:B------:R-:W0:Y:S01]  /*0260*/  LDCU UR4, c[0x0][0x38c] ;  /* 0x00007180ff0477ac */ /* 0x000e220008000800 */
[----:B------:R-:W-:Y:S01]  /*0270*/  I2FP.F32.U32 R0, R2 ;  /* 0x0000000200007245 */ /* 0x000fe20000201000 */
[----:B------:R-:W-:Y:S01]  /*0280*/  BSSY.RECONVERGENT B0, `(.L_x_2) ;  /* 0x000000f000007945 */ /* 0x000fe20003800200 */
[----:B------:R-:W-:-:S03]  /*0290*/  FADD R2, R4, -1 ;  /* 0xbf80000004027421 */ /* 0x000fc60000000000 */
[----:B------:R-:W-:Y:S01]  /*02a0*/  FADD R0, R0, R0 ;  /* 0x0000000000007221 */ /* 0x000fe20000000000 */
[----:B0-----:R-:W-:-:S04]  /*02b0*/  I2FP.F32.U32 R3, UR4 ;  /* 0x0000000400037c45 */ /* 0x001fc80008201000 */
[----:B------:R-:W0:Y:S08]  /*02c0*/  MUFU.RCP R8, R3 ;  /* 0x0000000300087308 */ /* 0x000e300000001000 */
[----:B------:R-:W1:Y:S01]  /*02d0*/  FCHK P0, R0, R3 ;  /* 0x0000000300007302 */ /* 0x000e620000000000 */
[----:B0-----:R-:W-:-:S04]  /*02e0*/  FFMA R5, -R3, R8, 1 ;  /* 0x3f80000003057423 */ /* 0x001fc80000000108 */
[----:B------:R-:W-:-:S04]  /*02f0*/  FFMA R5, R8, R5, R8 ;  /* 0x0000000508057223 */ /* 0x000fc80000000008 */
[----:B------:R-:W-:-:S04]  /*0300*/  FFMA R8, R0, R5, RZ ;  /* 0x0000000500087223 */ /* 0x000fc800000000ff */
[----:B------:R-:W-:-:S04]  /*0310*/  FFMA R9, -R3, R8, R0 ;  /* 0x0000000803097223 */ /* 0x000fc80000000100 */
[----:B------:R-:W-:Y:S01]  /*0320*/  FFMA R5, R5, R9, R8 ;  /* 0x0000000905057223 */ /* 0x000fe20000000008 */
[----:B-1----:R-:W-:Y:S06]  /*0330*/  @!P0 BRA `(.L_x_3) ;  /* 0x00000000000c8947 */ /* 0x002fec0003800000 */
[----:B------:R-:W-:-:S07]  /*0340*/  MOV R4, 0x360 ;  /* 0x0000036000047802 */ /* 0x000fce0000000f00 */
[----:B------:R-:W-:Y:S05]  /*0350*/  CALL.REL.NOINC `($__internal_1_$__cuda_sm3x_div_rn_noftz_f32_slowpath) ;  /* 0x0000000800747944 */ /* 0x000fea0003c00000 */
[----:B------:R-:W-:-:S07]  /*0360*/  IMAD.MOV.U32 R5, RZ, RZ, R0 ;  /* 0x000000ffff057224 */ /* 0x000fce00078e0000 */
.L_x_3:
[----:B------:R-:W-:Y:S05]  /*0370*/  BSYNC.RECONVERGENT B0 ;  /* 0x0000000000007941 */ /* 0x000fea0003800200 */
.L_x_2:
[----:B------:R-:W-:Y:S01]  /*0380*/  FADD R5, R5, -1 ;  /* 0xbf80000005057421 */ /* 0x000fe20000000000 */
[----:B------:R-:W-:Y:S03]  /*0390*/  BSSY.RECONVERGENT B0, `(.L_x_4) ;  /* 0x0000010000007945 */ /* 0x000fe60003800200 */
[----:B------:R-:W-:-:S04]  /*03a0*/  FMUL R5, R5, R5 ;  /* 0x0000000505057220 */ /* 0x000fc80000400000 */
[----:B------:R-:W-:-:S04]  /*03b0*/  FFMA R0, R2, R2, R5 ;  /* 0x0000000202007223 */ /* 0x000fc80000000005 */
[----:B------:R-:W-:Y:S01]  /*03c0*/  VIADD R2, R0, 0xf3000000 ;  /* 0xf300000000027836 */ /* 0x000fe20000000000 */
[----:B------:R0:W1:Y:S04]  /*03d0*/  MUFU.RSQ R3, R0 ;  /* 0x0000000000037308 */ /* 0x0000680000001400 */
[----:B------:R-:W-:-:S13]  /*03e0*/  ISETP.GT.U32.AND P0, PT, R2, 0x727fffff, PT ;  /* 0x727fffff0200780c */ /* 0x000fda0003f04070 */
[----:B01----:R-:W-:Y:S05]  /*03f0*/  @!P0 BRA `(.L_x_5) ;  /* 0x0000000000148947 */ /* 0x003fea0003800000 */
[----:B------:R-:W-:Y:S01]  /*0400*/  BSSY.RECONVERGENT B1, `(.L_x_6) ;  /* 0x0000003000017945 */ /* 0x000fe20003800200 */
[----:B------:R-:W-:-:S07]  /*0410*/  MOV R9, 0x430 ;  /* 0x0000043000097802 */ /* 0x000fce0000000f00 */
[----:B------:R-:W-:Y:S05]  /*0420*/  CALL.REL.NOINC `($__internal_0_$__cuda_sm20_sqrt_rn_f32_slowpath) ;  /* 0x0000000400e47944 */ /* 0x000fea0003c00000 */
[----:B------:R-:W-:Y:S05]  /*0430*/  BSYNC.RECONVERGENT B1 ;  /* 0x0000000000017941 */ /* 0x000fea0003800200 */
.L_x_6:
[----:B------:R-:W-:Y:S05]  /*0440*/  BRA `(.L_x_7) ;  /* 0x0000000000107947 */ /* 0x000fea0003800000 */
.L_x_5:
[----:B------:R-:W-:Y:S01]  /*0450*/  FMUL.FTZ R5, R0, R3 ;  /* 0x0000000300057220 */ /* 0x000fe20000410000 */
[----:B------:R-:W-:-:S03]  /*0460*/  FMUL.FTZ R2, R3, 0.5 ;  /* 0x3f00000003027820 */ /* 0x000fc60000410000 */
[----:B------:R-:W-:-:S04]  /*0470*/  FFMA R0, -R5, R5, R0 ;  /* 0x0000000505007223 */ /* 0x000fc80000000100 */
[----:B------:R-:W-:-:S07]  /*0480*/  FFMA R5, R0, R2, R5 ;  /* 0x0000000200057223 */ /* 0x000fce0000000005 */
.L_x_7:
[----:B------:R-:W-:Y:S05]  /*0490*/  BSYNC.RECONVERGENT B0 ;  /* 0x0000000000007941 */ /* 0x000fea0003800200 */
.L_x_4:
[----:B------:R-:W0:Y:S01]  /*04a0*/  LDC R0, c[0x0][0x39c] ;  /* 0x0000e700ff007b82 */ /* 0x000e220000000800 */
[----:B------:R-:W1:Y:S01]  /*04b0*/  LDCU.64 UR6, c[0x0][0x358] ;  /* 0x00006b00ff0677ac */ /* 0x000e620008000a00 */
[----:B------:R-:W-:Y:S01]  /*04c0*/  BSSY.RECONVERGENT B0, `(.L_x_8) ;  /* 0x0000041000007945 */ /* 0x000fe20003800200 */
[----:B0-----:R-:W-:-:S04]  /*04d0*/  FFMA R5, R5, 6.2831854820251464844, R0 ;  /* 0x40c90fdb05057823 */ /* 0x001fc80000000000 */
[C---:B------:R-:W-:Y:S01]  /*04e0*/  FMUL R0, R5.reuse, 0.63661974668502807617 ;  /* 0x3f22f98305007820 */ /* 0x040fe20000400000 */
[----:B------:R-:W-:-:S05]  /*04f0*/  FSETP.GE.AND P0, PT, |R5|, 105615, PT ;  /* 0x47ce47800500780b */ /* 0x000fca0003f06200 */
[----:B------:R-:W0:Y:S02]  /*0500*/  F2I.NTZ R0, R0 ;  /* 0x0000000000007305 */ /* 0x000e240000203100 */
[----:B0-----:R-:W-:-:S05]  /*0510*/  I2FP.F32.S32 R2, R0 ;  /* 0x0000000000027245 */ /* 0x001fca0000201400 */
[----:B------:R-:W-:-:S04]  /*0520*/  FFMA R3, R2, -1.5707962512969970703, R5 ;  /* 0xbfc90fda02037823 */ /* 0x000fc80000000005 */
[----:B------:R-:W-:-:S04]  /*0530*/  FFMA R3, R2, -7.5497894158615963534e-08, R3 ;  /* 0xb3a2216802037823 */ /* 0x000fc80000000003 */
[----:B------:R-:W-:Y:S01]  /*0540*/  FFMA R2, R2, -5.3903029534742383927e-15, R3 ;  /* 0xa7c234c502027823 */ /* 0x000fe20000000003 */
[----:B-1----:R-:W-:Y:S06]  /*0550*/  @!P0 BRA `(.L_x_9) ;  /* 0x0000000000dc8947 */ /* 0x002fec0003800000 */
[----:B------:R-:W-:-:S13]  /*0560*/  FSETP.NEU.AND P0, PT, |R5|, +INF , PT ;  /* 0x7f8000000500780b */ /* 0x000fda0003f0d200 */
[----:B------:R-:W-:Y:S01]  /*0570*/  @!P0 FMUL R2, RZ, R5 ;  /* 0x00000005ff028220 */ /* 0x000fe20000400000 */
[----:B------:R-:W-:Y:S01]  /*0580*/  @!P0 IMAD.MOV.U32 R0, RZ, RZ, RZ ;  /* 0x000000ffff008224 */ /* 0x000fe200078e00ff */
[----:B------:R-:W-:Y:S06]  /*0590*/  @!P0 BRA `(.L_x_9) ;  /* 0x0000000000cc8947 */ /* 0x000fec0003800000 */
[----:B------:R-:W-:Y:S01]  /*05a0*/  IMAD.SHL.U32 R2, R5, 0x100, RZ ;  /* 0x0000010005027824 */ /* 0x000fe200078e00ff */
[----:B------:R-:W0:Y:S01]  /*05b0*/  LDCU.64 UR8, c[0x4][URZ] ;  /* 0x01000000ff0877ac */ /* 0x000e220008000a00 */
[----:B------:R-:W-:Y:S02]  /*05c0*/  IMAD.MOV.U32 R8, RZ, RZ, RZ ;  /* 0x000000ffff087224 */ /* 0x000fe400078e00ff */
[----:B------:R-:W-:Y:S01]  /*05d0*/  IMAD.MOV.U32 R0, RZ, RZ, R1 ;  /* 0x000000ffff007224 */ /* 0x000fe200078e0001 */
[----:B------:R-:W-:Y:S01]  /*05e0*/  LOP3.LUT R13, R2, 0x80000000, RZ, 0xfc, !PT ;  /* 0x80000000020d7812 */ /* 0x000fe200078efcff */
[----:B------:R-:W-:Y:S01]  /*05f0*/  UMOV UR5, URZ ;  /* 0x000000ff00057c82 */ /* 0x000fe20008000000 */
[----:B------:R-:W-:-:S05]  /*0600*/  UMOV UR4, URZ ;  /* 0x000000ff00047c82 */ /* 0x000fca0008000000 */
.L_x_10:
[----:B0-----:R-:W-:Y:S02]  /*0610*/  IMAD.U32 R10, RZ, RZ, UR8 ;  /* 0x00000008ff0a7e24 */ /* 0x001fe4000f8e00ff */
[----:B------:R-:W-:-:S05]  /*0620*/  IMAD.U32 R11, RZ, RZ, UR9 ;  /* 0x00000009ff0b7e24 */ /* 0x000fca000f8e00ff */
[----:B------:R-:W2:Y:S01]  /*0630*/  LDG.E.CONSTANT R2, desc[UR6][R10.64] ;  /* 0x000000060a027981 */ /* 0x000ea2000c1e9900 */
[----:B------:R-:W-:Y:S02]  /*0640*/  UIADD3 UR8, UP0, UPT, UR8, 0x4, URZ ;  /* 0x0000000408087890 */ /* 0x000fe4000ff1e0ff */
[----:B------:R-:W-:Y:S02]  /*0650*/  UIADD3 UR4, UPT, UPT, UR4, 0x1, URZ ;  /* 0x0000000104047890 */ /* 0x000fe4000fffe0ff */
[----:B------:R-:W-:Y:S02]  /*0660*/  UIADD3.X UR9, UPT, UPT, URZ, UR9, URZ, UP0, !UPT ;  /* 0x00000009ff097290 */ /* 0x000fe400087fe4ff */
[----:B------:R-:W-:Y:S01]  /*0670*/  UISETP.NE.AND UP0, UPT, UR4, 0x6, UPT ;  /* 0x000000060400788c */ /* 0x000fe2000bf05270 */
[----:B--2---:R-:W-:-:S03]  /*0680*/  IMAD.WIDE.U32 R2, R2, R13, RZ ;  /* 0x0000000d02027225 */ /* 0x004fc600078e00ff */
[----:B------:R-:W-:-:S04]  /*0690*/  IADD3 R9, P0, PT, R2, R8, RZ ;  /* 0x0000000802097210 */ /* 0x000fc80007f1e0ff */
[----:B------:R-:W-:Y:S01]  /*06a0*/  IADD3.X R8, PT, PT, R3, UR5, RZ, P0, !PT ;  /* 0x0000000503087c10 */ /* 0x000fe200087fe4ff */
[----:B------:R0:W-:Y:S02]  /*06b0*/  STL [R0], R9 ;  /* 0x0000000900007387 */ /* 0x0001e40000100800 */
[----:B0-----:R-:W-:Y:S01]  /*06c0*/  VIADD R0, R0, 0x4 ;  /* 0x0000000400007836 */ /* 0x001fe20000000000 */
[----:B------:R-:W-:Y:S06]  /*06d0*/  BRA.U UP0, `(.L_x_10) ;  /* 0xfffffffd00cc7547 */ /* 0x000fec000b83ffff */
[----:B------:R-:W-:Y:S01]  /*06e0*/  SHF.R.U32.HI R4, RZ, 0x17, R5 ;  /* 0x00000017ff047819 */ /* 0x000fe20000011605 */
[----:B------:R0:W-:Y:S03]  /*06f0*/  STL [R1+0x18], R8 ;  /* 0x0000180801007387 */ /* 0x0001e60000100800 */
[C---:B------:R-:W-:Y:S02]  /*0700*/  LOP3.LUT R0, R4.reuse, 0xe0, RZ, 0xc0, !PT ;  /* 0x000000e004007812 */ /* 0x040fe400078ec0ff */
[----:B------:R-:W-:-:S03]  /*0710*/  LOP3.LUT P0, RZ, R4, 0x1f, RZ, 0xc0, !PT ;  /* 0x0000001f04ff7812 */ /* 0x000fc6000780c0ff */
[----:B------:R-:W-:-:S05]  /*0720*/  VIADD R0, R0, 0xffffff80 ;  /* 0xffffff8000007836 */ /* 0x000fca0000000000 */
[----:B------:R-:W-:-:S05]  /*0730*/  SHF.R.U32.HI R0, RZ, 0x5, R0 ;  /* 0x00000005ff007819 */ /* 0x000fca0000011600 */
[----:B------:R-:W-:-:S05]  /*0740*/  IMAD R9, R0, -0x4, R1 ;  /* 0xfffffffc00097824 */ /* 0x000fca00078e0201 */
[----:B------:R-:W2:Y:S04]  /*0750*/  LDL R0, [R9+0x18] ;  /* 0x0000180009007983 */ /* 0x000ea80000100800 */
[----:B------:R-:W2:Y:S04]  /*0760*/  LDL R3, [R9+0x14] ;  /* 0x0000140009037983 */ /* 0x000ea80000100800 */
[----:B------:R-:W3:Y:S01]  /*0770*/  @P0 LDL R2, [R9+0x10] ;  /* 0x0000100009020983 */ /* 0x000ee20000100800 */
[----:B------:R-:W-:Y:S01]  /*0780*/  LOP3.LUT R4, R4, 0x1f, RZ, 0xc0, !PT ;  /* 0x0000001f04047812 */ /* 0x000fe200078ec0ff */
[----:B------:R-:W-:Y:S01]  /*0790*/  UMOV UR4, 0x54442d19 ;  /* 0x54442d1900047882 */ /* 0x000fe20000000000 */
[----:B------:R-:W-:-:S02]  /*07a0*/  UMOV UR5, 0x3bf921fb ;  /* 0x3bf921fb00057882 */ /* 0x000fc40000000000 */
[-C--:B--2---:R-:W-:Y:S02]  /*07b0*/  @P0 SHF.L.W.U32.HI R0, R3, R4.reuse, R0 ;  /* 0x0000000403000219 */ /* 0x084fe40000010e00 */
[----:B---3--:R-:W-:Y:S02]  /*07c0*/  @P0 SHF.L.W.U32.HI R3, R2, R4, R3 ;  /* 0x0000000402030219 */ /* 0x008fe40000010e03 */
[----:B------:R-:W-:Y:S02]  /*07d0*/  ISETP.GE.AND P0, PT, R5, RZ, PT ;  /* 0x000000ff0500720c */ /* 0x000fe40003f06270 */
[C---:B------:R-:W-:Y:S01]  /*07e0*/  SHF.L.W.U32.HI R2, R3.reuse, 0x2, R0 ;  /* 0x0000000203027819 */ /* 0x040fe20000010e00 */
[----:B------:R-:W-:-:S03]  /*07f0*/  IMAD.SHL.U32 R3, R3, 0x4, RZ ;  /* 0x0000000403037824 */ /* 0x000fc600078e00ff */
[----:B------:R-:W-:Y:S02]  /*0800*/  SHF.R.S32.HI R4, RZ, 0x1f, R2 ;  /* 0x0000001fff047819 */ /* 0x000fe40000011402 */
[----:B------:R-:W-:Y:S02]  /*0810*/  LOP3.LUT R5, R2, R5, RZ, 0x3c, !PT ;  /* 0x0000000502057212 */ /* 0x000fe400078e3cff */
[C---:B------:R-:W-:Y:S02]  /*0820*/  LOP3.LUT R10, R4.reuse, R3, RZ, 0x3c, !PT ;  /* 0x00000003040a7212 */ /* 0x040fe400078e3cff */
[----:B------:R-:W-:Y:S02]  /*0830*/  LOP3.LUT R11, R4, R2, RZ, 0x3c, !PT ;  /* 0x00000002040b7212 */ /* 0x000fe400078e3cff */
[----:B------:R-:W-:Y:S02]  /*0840*/  SHF.R.U32.HI R3, RZ, 0x1e, R0 ;  /* 0x0000001eff037819 */ /* 0x000fe40000011600 */
[----:B------:R-:W-:-:S02]  /*0850*/  ISETP.GE.AND P1, PT, R5, RZ, PT ;  /* 0x000000ff0500720c */ /* 0x000fc40003f26270 */
[----:B------:R-:W0:Y:S01]  /*0860*/  I2F.F64.S64 R10, R10 ;  /* 0x0000000a000a7312 */ /* 0x000e220000301c00 */
[----:B------:R-:W-:-:S04]  /*0870*/  LEA.HI R0, R2, R3, RZ, 0x1 ;  /* 0x0000000302007211 */ /* 0x000fc800078f08ff */
[----:B------:R-:W-:-:S05]  /*0880*/  IADD3 R2, PT, PT, -R0, RZ, RZ ;  /* 0x000000ff00027210 */ /* 0x000fca0007ffe1ff */
[----:B------:R-:W-:Y:S01]  /*0890*/  @!P0 IMAD.MOV.U32 R0, RZ, RZ, R2 ;  /* 0x000000ffff008224 */ /* 0x000fe200078e0002 */
[----:B0-----:R-:W-:-:S10]  /*08a0*/  DMUL R8, R10, UR4 ;  /* 0x000000040a087c28 */ /* 0x001fd40008000000 */
[----:B------:R-:W0:Y:S02]  /*08b0*/  F2F.F32.F64 R8, R8 ;  /* 0x0000000800087310 */ /* 0x000e240000301000 */
[----:B0-----:R-:W-:-:S07]  /*08c0*/  FSEL R2, -R8, R8, !P1 ;  /* 0x0000000808027208 */ /* 0x001fce0004800100 */
.L_x_9:
[----:B------:R-:W-:Y:S05]  /*08d0*/  BSYNC.RECONVERGENT B0 ;  /* 0x0000000000007941 */ /* 0x000fea0003800200 */
.L_x_8:
[----:B------:R-:W-:Y:S02]  /*08e0*/  IMAD.MOV.U32 R4, RZ, RZ, 0x37cbac00 ;  /* 0x37cbac00ff047424 */ /* 0x000fe400078e00ff */
[----:B------:R-:W-:Y:S01]  /*08f0*/  FMUL R3, R2, R2 ;  /* 0x0000000202037220 */ /* 0x000fe20000400000 */
[C---:B------:R-:W-:Y:S01]  /*0900*/  LOP3.LUT R5, R0.reuse, 0x1, RZ, 0xc0, !PT ;  /* 0x0000000100057812 */ /* 0x040fe200078ec0ff */
[----:B------:R-:W-:Y:S01]  /*0910*/  IMAD.MOV.U32 R8, RZ, RZ, 0x3c0885e4 ;  /* 0x3c0885e4ff087424 */ /* 0x000fe200078e00ff */
[----:B------:R-:W0:Y:S01]  /*0920*/  LDC R9, c[0x0][0x398] ;  /* 0x0000e600ff097b82 */ /* 0x000e220000000800 */
[----:B------:R-:W-:Y:S01]  /*0930*/  FFMA R4, R3, R4, -0.0013887860113754868507 ;  /* 0xbab607ed03047423 */ /* 0x000fe20000000004 */
[----:B------:R-:W-:Y:S01]  /*0940*/  ISETP.NE.U32.AND P0, PT, R5, 0x1, PT ;  /* 0x000000010500780c */ /* 0x000fe20003f05070 */
[----:B------:R-:W-:Y:S02]  /*0950*/  VIADD R0, R0, 0x1 ;  /* 0x0000000100007836 */ /* 0x000fe40000000000 */
[----:B------:R-:W-:Y:S01]  /*0960*/  IMAD.MOV.U32 R5, RZ, RZ, 0x3e2aaaa8 ;  /* 0x3e2aaaa8ff057424 */ /* 0x000fe200078e00ff */
[----:B------:R-:W-:-:S02]  /*0970*/  FSEL R4, R4, -0.00019574658654164522886, P0 ;  /* 0xb94d415304047808 */ /* 0x000fc40000000000 */
[----:B------:R-:W-:Y:S02]  /*0980*/  FSEL R8, R8, 0.041666727513074874878, !P0 ;  /* 0x3d2aaabb08087808 */ /* 0x000fe40004000000 */
[----:B------:R-:W-:Y:S02]  /*0990*/  LOP3.LUT P1, RZ, R0, 0x2, RZ, 0xc0, !PT ;  /* 0x0000000200ff7812 */ /* 0x000fe4000782c0ff */
[----:B------:R-:W-:Y:S01]  /*09a0*/  FSEL R5, -R5, -0.4999999701976776123, !P0 ;  /* 0xbeffffff05057808 */ /* 0x000fe20004000100 */
[C---:B------:R-:W-:Y:S01]  /*09b0*/  FFMA R4, R3.reuse, R4, R8 ;  /* 0x0000000403047223 */ /* 0x040fe20000000008 */
[----:B------:R-:W-:Y:S01]  /*09c0*/  FSEL R0, R2, 1, !P0 ;  /* 0x3f80000002007808 */ /* 0x000fe20004000000 */
[----:B------:R-:W-:Y:S02]  /*09d0*/  IMAD.MOV.U32 R2, RZ, RZ, 0xff ;  /* 0x000000ffff027424 */ /* 0x000fe400078e00ff */
[C---:B------:R-:W-:Y:S02]  /*09e0*/  FFMA R4, R3.reuse, R4, R5 ;  /* 0x0000000403047223 */ /* 0x040fe40000000005 */
[----:B------:R-:W-:-:S04]  /*09f0*/  FFMA R3, R3, R0, RZ ;  /* 0x0000000003037223 */ /* 0x000fc800000000ff */
[----:B------:R-:W-:Y:S01]  /*0a00*/  FFMA R0, R3, R4, R0 ;  /* 0x0000000403007223 */ /* 0x000fe20000000000 */
[----:B------:R-:W-:Y:S01]  /*0a10*/  IMAD.MOV.U32 R3, RZ, RZ, 0x3ecccccd ;  /* 0x3ecccccdff037424 */ /* 0x000fe200078e00ff */
[----:B0-----:R-:W-:Y:S02]  /*0a20*/  LOP3.LUT R4, R9, 0x1, RZ, 0xc0, !PT ;  /* 0x0000000109047812 */ /* 0x001fe400078ec0ff */
[----:B------:R-:W-:Y:S02]  /*0a30*/  @P1 FADD R0, RZ, -R0 ;  /* 0x80000000ff001221 */ /* 0x000fe40000000000 */
[----:B------:R-:W-:Y:S02]  /*0a40*/  ISETP.NE.U32.AND P0, PT, R4, 0x1, PT ;  /* 0x000000010400780c */ /* 0x000fe40003f05070 */
[----:B------:R-:W-:Y:S01]  /*0a50*/  FFMA R0, R0, R3, 0.60000002384185791016 ;  /* 0x3f19999a00007423 */ /* 0x000fe20000000003 */
[----:B------:R-:W-:-:S03]  /*0a60*/  PRMT R3, R2, 0x7610, R3 ;  /* 0x0000761002037816 */ /* 0x000fc60000000003 */
[----:B------:R-:W-:Y:S02]  /*0a70*/  FMUL R0, R0, 255 ;  /* 0x437f000000007820 */ /* 0x000fe40000400000 */
[----:B------:R0:W-:Y:S02]  /*0a80*/  STG.E.U8 desc[UR6][R6.64+0x3], R3 ;  /* 0x0000030306007986 */ /* 0x0001e4000c101106 */
[----:B------:R0:W1:Y:S03]  /*0a90*/  F2I.U32.TRUNC.NTZ R5, R0 ;  /* 0x0000000000057305 */ /* 0x000066000020f000 */
[----:B------:R-:W-:Y:S05]  /*0aa0*/  @P0 BRA `(.L_x_11) ;  /* 0x0000000000240947 */ /* 0x000fea0003800000 */
[----:B0-----:R-:W-:Y:S01]  /*0ab0*/  LEA.HI R0, R9, R9, RZ, 0x1 ;  /* 0x0000000909007211 */ /* 0x001fe200078f08ff */
[----:B------:R-:W-:Y:S03]  /*0ac0*/  STG.E.U8 desc[UR6][R6.64+0x2], RZ ;  /* 0x000002ff06007986 */ /* 0x000fe6000c101106 */
[----:B------:R-:W-:Y:S01]  /*0ad0*/  SHF.R.S32.HI R3, RZ, 0x1, R0 ;  /* 0x00000001ff037819 */ /* 0x000fe20000011400 */
[----:B------:R-:W-:Y:S03]  /*0ae0*/  STG.E.U8 desc[UR6][R6.64+0x1], RZ ;  /* 0x000001ff06007986 */ /* 0x000fe6000c101106 */
[C---:B------:R-:W-:Y:S01]  /*0af0*/  IADD3 R2, P0, PT, R3.reuse, R6, RZ ;  /* 0x0000000603027210 */ /* 0x040fe20007f1e0ff */
[----:B------:R-:W-:Y:S03]  /*0b00*/  STG.E.U8 desc[UR6][R6.64], RZ ;  /* 0x000000ff06007986 */ /* 0x000fe6000c101106 */
[----:B------:R-:W-:-:S05]  /*0b10*/  LEA.HI.X.SX32 R3, R3, R7, 0x1, P0 ;  /* 0x0000000703037211 */ /* 0x000fca00000f0eff */
[----:B-1----:R-:W-:Y:S01]  /*0b20*/  STG.E.U8 desc[UR6][R2.64], R5 ;  /* 0x0000000502007986 */ /* 0x002fe2000c101106 */
[----:B------:R-:W-:Y:S05]  /*0b30*/  EXIT ;  /* 0x000000000000794d */ /* 0x000fea0003800000 */
.L_x_11:
[----:B0-----:R-:W-:Y:S01]  /*0b40*/  SHF.R.S32.HI R3, RZ, 0x1, R9 ;  /* 0x00000001ff037819 */ /* 0x001fe20000011409 */
[----:B-1----:R-:W-:Y:S03]  /*0b50*/  STG.E.U8 desc[UR6][R6.64+0x2], R5 ;  /* 0x0000020506007986 */ /* 0x002fe6000c101106 */
[C---:B------:R-:W-:Y:S01]  /*0b60*/  IADD3 R2, P0, PT, R3.reuse, R6, RZ ;  /* 0x0000000603027210 */ /* 0x040fe20007f1e0ff */
[----:B------:R-:W-:Y:S03]  /*0b70*/  STG.E.U8 desc[UR6][R6.64+0x1], R5 ;  /* 0x0000010506007986 */ /* 0x000fe6000c101106 */
[----:B------:R-:W-:Y:S01]  /*0b80*/  LEA.HI.X.SX32 R3, R3, R7, 0x1, P0 ;  /* 0x0000000703037211 */ /* 0x000fe200000f0eff */
[----:B------:R-:W-:Y:S04]  /*0b90*/  STG.E.U8 desc[UR6][R6.64], R5 ;  /* 0x0000000506007986 */ /* 0x000fe8000c101106 */
[----:B------:R-:W-:Y:S01]  /*0ba0*/  STG.E.U8 desc[UR6][R2.64], RZ ;  /* 0x000000ff02007986 */ /* 0x000fe2000c101106 */
[----:B------:R-:W-:Y:S05]  /*0bb0*/  EXIT ;  /* 0x000000000000794d */ /* 0x000fea0003800000 */
        .weak           $__internal_0_$__cuda_sm20_sqrt_rn_f32_slowpath
        .type           $__internal_0_$__cuda_sm20_sqrt_rn_f32_slowpath,@function
        .size           $__internal_0_$__cuda_sm20_sqrt_rn_f32_slowpath,($__internal_1_$__cuda_sm3x_div_rn_noftz_f32_slowpath - $__internal_0_$__cuda_sm20_sqrt_rn_f32_slowpath)
$__internal_0_$__cuda_sm20_sqrt_rn_f32_slowpath:
[----:B------:R-:W-:-:S13]  /*0bc0*/  LOP3.LUT P0, RZ, R0, 0x7fffffff, RZ, 0xc0, !PT ;  /* 0x7fffffff00ff7812 */ /* 0x000fda000780c0ff */
[----:B------:R-:W-:Y:S01]  /*0bd0*/  @!P0 IMAD.MOV.U32 R2, RZ, RZ, R0 ;  /* 0x000000ffff028224 */ /* 0x000fe200078e0000 */
[----:B------:R-:W-:Y:S06]  /*0be0*/  @!P0 BRA `(.L_x_12) ;  /* 0x0000000000408947 */ /* 0x000fec0003800000 */
[----:B------:R-:W-:-:S13]  /*0bf0*/  FSETP.GEU.FTZ.AND P0, PT, R0, RZ, PT ;  /* 0x000000ff0000720b */ /* 0x000fda0003f1e000 */
[----:B------:R-:W-:Y:S01]  /*0c00*/  @!P0 IMAD.MOV.U32 R2, RZ, RZ, 0x7fffffff ;  /* 0x7fffffffff028424 */ /* 0x000fe200078e00ff */
[----:B------:R-:W-:Y:S06]  /*0c10*/  @!P0 BRA `(.L_x_12) ;  /* 0x0000000000348947 */ /* 0x000fec0003800000 */
[----:B------:R-:W-:-:S13]  /*0c20*/  FSETP.GTU.FTZ.AND P0, PT, |R0|, +INF , PT ;  /* 0x7f8000000000780b */ /* 0x000fda0003f1c200 */
[----:B------:R-:W-:Y:S01]  /*0c30*/  @P0 FADD.FTZ R2, R0, 1 ;  /* 0x3f80000000020421 */ /* 0x000fe20000010000 */
[----:B------:R-:W-:Y:S06]  /*0c40*/  @P0 BRA `(.L_x_12) ;  /* 0x0000000000280947 */ /* 0x000fec0003800000 */
[----:B------:R-:W-:-:S13]  /*0c50*/  FSETP.NEU.FTZ.AND P0, PT, |R0|, +INF , PT ;  /* 0x7f8000000000780b */ /* 0x000fda0003f1d200 */
[----:B------:R-:W-:-:S04]  /*0c60*/  @P0 FFMA R3, R0, 1.84467440737095516160e+19, RZ ;  /* 0x5f80000000030823 */ /* 0x000fc800000000ff */
[----:B------:R-:W0:Y:S02]  /*0c70*/  @P0 MUFU.RSQ R2, R3 ;  /* 0x0000000300020308 */ /* 0x000e240000001400 */
[----:B0-----:R-:W-:Y:S01]  /*0c80*/  @P0 FMUL.FTZ R4, R3, R2 ;  /* 0x0000000203040220 */ /* 0x001fe20000410000 */
[----:B------:R-:W-:Y:S01]  /*0c90*/  @P0 FMUL.FTZ R8, R2, 0.5 ;  /* 0x3f00000002080820 */ /* 0x000fe20000410000 */
[----:B------:R-:W-:Y:S02]  /*0ca0*/  @!P0 IMAD.MOV.U32 R2, RZ, RZ, R0 ;  /* 0x000000ffff028224 */ /* 0x000fe400078e0000 */
[----:B------:R-:W-:-:S04]  /*0cb0*/  @P0 FADD.FTZ R5, -R4, -RZ ;  /* 0x800000ff04050221 */ /* 0x000fc80000010100 */
[----:B------:R-:W-:-:S04]  /*0cc0*/  @P0 FFMA R5, R4, R5, R3 ;  /* 0x0000000504050223 */ /* 0x000fc80000000003 */
[----:B------:R-:W-:-:S04]  /*0cd0*/  @P0 FFMA R5, R5, R8, R4 ;  /* 0x0000000805050223 */ /* 0x000fc80000000004 */
[----:B------:R-:W-:-:S07]  /*0ce0*/  @P0 FMUL.FTZ R2, R5, 2.3283064365386962891e-10 ;  /* 0x2f80000005020820 */ /* 0x000fce0000410000 */
.L_x_12:
[----:B------:R-:W-:Y:S01]  /*0cf0*/  MOV R5, R2 ;  /* 0x0000000200057202 */ /* 0x000fe20000000f00 */
[----:B------:R-:W-:Y:S02]  /*0d00*/  IMAD.MOV.U32 R2, RZ, RZ, R9 ;  /* 0x000000ffff027224 */ /* 0x000fe400078e0009 */
[----:B------:R-:W-:-:S04]  /*0d10*/  IMAD.MOV.U32 R3, RZ, RZ, 0x0 ;  /* 0x00000000ff037424 */ /* 0x000fc800078e00ff */
[----:B------:R-:W-:Y:S05]  /*0d20*/  RET.REL.NODEC R2 `(_Z24cuda_kernel_texture_cubePciimif) ;  /* 0xfffffff002b47950 */ /* 0x000fea0003c3ffff */
        .weak           $__internal_1_$__cuda_sm3x_div_rn_noftz_f32_slowpath
        .type           $__internal_1_$__cuda_sm3x_div_rn_noftz_f32_slowpath,@function
        .size           $__internal_1_$__cuda_sm3x_div_rn_noftz_f32_slowpath,(.L_x_66 - $__internal_1_$__cuda_sm3x_div_rn_noftz_f32_slowpath)
$__internal_1_$__cuda_sm3x_div_rn_noftz_f32_slowpath:
[----:B------:R-:W-:Y:S01]  /*0d30*/  SHF.R.U32.HI R8, RZ, 0x17, R3 ;  /* 0x00000017ff087819 */ /* 0x000fe20000011603 */
[----:B------:R-:W-:Y:S01]  /*0d40*/  BSSY.RECONVERGENT B1, `(.L_x_13) ;  /* 0x0000062000017945 */ /* 0x000fe20003800200 */
[----:B------:R-:W-:Y:S02]  /*0d50*/  SHF.R.U32.HI R5, RZ, 0x17, R0 ;  /* 0x00000017ff057819 */ /* 0x000fe40000011600 */
[----:B------:R-:W-:Y:S02]  /*0d60*/  LOP3.LUT R12, R8, 0xff, RZ, 0xc0, !PT ;  /* 0x000000ff080c7812 */ /* 0x000fe400078ec0ff */
[----:B------:R-:W-:-:S03]  /*0d70*/  LOP3.LUT R10, R5, 0xff, RZ, 0xc0, !PT ;  /* 0x000000ff050a7812 */ /* 0x000fc600078ec0ff */
[----:B------:R-:W-:Y:S02]  /*0d80*/  VIADD R9, R12, 0xffffffff ;  /* 0xffffffff0c097836 */ /* 0x000fe40000000000 */
[----:B------:R-:W-:-:S03]  /*0d90*/  VIADD R8, R10, 0xffffffff ;  /* 0xffffffff0a087836 */ /* 0x000fc60000000000 */
[----:B------:R-:W-:-:S04]  /*0da0*/  ISETP.GT.U32.AND P0, PT, R9, 0xfd, PT ;  /* 0x000000fd0900780c */ /* 0x000fc80003f04070 */
[----:B------:R-:W-:-:S13]  /*0db0*/  ISETP.GT.U32.OR P0, PT, R8, 0xfd, P0 ;  /* 0x000000fd0800780c */ /* 0x000fda0000704470 */
[----:B------:R-:W-:Y:S01]  /*0dc0*/  @!P0 IMAD.MOV.U32 R5, RZ, RZ, RZ ;  /* 0x000000ffff058224 */ /* 0x000fe200078e00ff */
[----:B------:R-:W-:Y:S06]  /*0dd0*/  @!P0 BRA `(.L_x_14) ;  /* 0x00000000005c8947 */ /* 0x000fec0003800000 */
[----:B------:R-:W-:Y:S02]  /*0de0*/  FSETP.GTU.FTZ.AND P0, PT, |R0|, +INF , PT ;  /* 0x7f8000000000780b */ /* 0x000fe40003f1c200 */
[----:B------:R-:W-:-:S04]  /*0df0*/  FSETP.GTU.FTZ.AND P1, PT, |R3|, +INF , PT ;  /* 0x7f8000000300780b */ /* 0x000fc80003f3c200 */
[----:B------:R-:W-:-:S13]  /*0e00*/  PLOP3.LUT P0, PT, P0, P1, PT, 0xf8, 0x8f ;  /* 0x00000000008f781c */ /* 0x000fda0000703f70 */
[----:B------:R-:W-:Y:S05]  /*0e10*/  @P0 BRA `(.L_x_15) ;  /* 0x00000004004c0947 */ /* 0x000fea0003800000 */
[----:B------:R-:W-:-:S13]  /*0e20*/  LOP3.LUT P0, RZ, R3, 0x7fffffff, R0, 0xc8, !PT ;  /* 0x7fffffff03ff7812 */ /* 0x000fda000780c800 */
[----:B------:R-:W-:Y:S05]  /*0e30*/  @!P0 BRA `(.L_x_16) ;  /* 0x00000004003c8947 */ /* 0x000fea0003800000 */
[C---:B------:R-:W-:Y:S02]  /*0e40*/  FSETP.NEU.FTZ.AND P2, PT, |R0|.reuse, +INF , PT ;  /* 0x7f8000000000780b */ /* 0x040fe40003f5d200 */
[----:B------:R-:W-:Y:S02]  /*0e50*/  FSETP.NEU.FTZ.AND P1, PT, |R3|, +INF , PT ;  /* 0x7f8000000300780b */ /* 0x000fe40003f3d200 */
[----:B------:R-:W-:-:S11]  /*0e60*/  FSETP.NEU.FTZ.AND P0, PT, |R0|, +INF , PT ;  /* 0x7f8000000000780b */ /* 0x000fd60003f1d200 */
[----:B------:R-:W-:Y:S05]  /*0e70*/  @!P1 BRA !P2, `(.L_x_16) ;  /* 0x00000004002c9947 */ /* 0x000fea0005000000 */
[----:B------:R-:W-:-:S04]  /*0e80*/  LOP3.LUT P2, RZ, R0, 0x7fffffff, RZ, 0xc0, !PT ;  /* 0x7fffffff00ff7812 */ /* 0x000fc8000784c0ff */
[----:B------:R-:W-:-:S13]  /*0e90*/  PLOP3.LUT P1, PT, P1, P2, PT, 0x2f, 0xf2 ;  /* 0x0000000000f2781c */ /* 0x000fda0000f24577 */
[----:B------:R-:W-:Y:S05]  /*0ea0*/  @P1 BRA `(.L_x_17) ;  /* 0x0000000400181947 */ /* 0x000fea0003800000 */
[----:B------:R-:W-:-:S04]  /*0eb0*/  LOP3.LUT P1, RZ, R3, 0x7fffffff, RZ, 0xc0, !PT ;  /* 0x7fffffff03ff7812 */ /* 0x000fc8000782c0ff */
[----:B------:R-:W-:-:S13]  /*0ec0*/  PLOP3.LUT P0, PT, P0, P1, PT, 0x2f, 0xf2 ;  /* 0x0000000000f2781c */ /* 0x000fda0000702577 */
[----:B------:R-:W-:Y:S05]  /*0ed0*/  @P0 BRA `(.L_x_18) ;  /* 0x0000000400000947 */ /* 0x000fea0003800000 */
[----:B------:R-:W-:Y:S02]  /*0ee0*/  ISETP.GE.AND P0, PT, R8, RZ, PT ;  /* 0x000000ff0800720c */ /* 0x000fe40003f06270 */
[----:B------:R-:W-:-:S11]  /*0ef0*/  ISETP.GE.AND P1, PT, R9, RZ, PT ;  /* 0x000000ff0900720c */ /* 0x000fd60003f26270 */
[----:B------:R-:W-:Y:S02]  /*0f00*/  @P0 IMAD.MOV.U32 R5, RZ, RZ, RZ ;  /* 0x000000ffff050224 */ /* 0x000fe400078e00ff */
[----:B------:R-:W-:Y:S01]  /*0f10*/  @!P0 FFMA R0, R0, 1.84467440737095516160e+19, RZ ;  /* 0x5f80000000008823 */ /* 0x000fe200000000ff */
[----:B------:R-:W-:Y:S02]  /*0f20*/  @!P0 IMAD.MOV.U32 R5, RZ, RZ, -0x40 ;  /* 0xffffffc0ff058424 */ /* 0x000fe400078e00ff */
[----:B------:R-:W-:Y:S02]  /*0f30*/  @!P1 FFMA R3, R3, 1.84467440737095516160e+19, RZ ;  /* 0x5f80000003039823 */ /* 0x000fe400000000ff */
[----:B------:R-:W-:-:S07]  /*0f40*/  @!P1 VIADD R5, R5, 0x40 ;  /* 0x0000004005059836 */ /* 0x000fce0000000000 */
.L_x_14:
[----:B------:R-:W-:Y:S01]  /*0f50*/  LEA R8, R12, 0xc0800000, 0x17 ;  /* 0xc08000000c087811 */ /* 0x000fe200078eb8ff */
[----:B------:R-:W-:Y:S04]  /*0f60*/  BSSY.RECONVERGENT B2, `(.L_x_19) ;  /* 0x0000036000027945 */ /* 0x000fe80003800200 */
[----:B------:R-:W-:Y:S01]  /*0f70*/  IMAD.IADD R8, R3, 0x1, -R8 ;  /* 0x0000000103087824 */ /* 0x000fe200078e0a08 */
[----:B------:R-:W-:-:S03]  /*0f80*/  IADD3 R3, PT, PT, R10, -0x7f, RZ ;  /* 0xffffff810a037810 */ /* 0x000fc60007ffe0ff */
[----:B------:R0:W1:Y:S01]  /*0f90*/  MUFU.RCP R9, R8 ;  /* 0x0000000800097308 */ /* 0x0000620000001000 */
[----:B------:R-:W-:Y:S01]  /*0fa0*/  FADD.FTZ R11, -R8, -RZ ;  /* 0x800000ff080b7221 */ /* 0x000fe20000010100 */
[C---:B------:R-:W-:Y:S01]  /*0fb0*/  IMAD R0, R3.reuse, -0x800000, R0 ;  /* 0xff80000003007824 */ /* 0x040fe200078e0200 */
[----:B0-----:R-:W-:-:S05]  /*0fc0*/  IADD3 R8, PT, PT, R3, 0x7f, -R12 ;  /* 0x0000007f03087810 */ /* 0x001fca0007ffe80c */
[----:B------:R-:W-:Y:S02]  /*0fd0*/  IMAD.IADD R8, R8, 0x1, R5 ;  /* 0x0000000108087824 */ /* 0x000fe400078e0205 */
[----:B-1----:R-:W-:-:S04]  /*0fe0*/  FFMA R10, R9, R11, 1 ;  /* 0x3f800000090a7423 */ /* 0x002fc8000000000b */
[----:B------:R-:W-:-:S04]  /*0ff0*/  FFMA R14, R9, R10, R9 ;  /* 0x0000000a090e7223 */ /* 0x000fc80000000009 */
[----:B------:R-:W-:-:S04]  /*1000*/  FFMA R9, R0, R14, RZ ;  /* 0x0000000e00097223 */ /* 0x000fc800000000ff */
[----:B------:R-:W-:-:S04]  /*1010*/  FFMA R10, R11, R9, R0 ;  /* 0x000000090b0a7223 */ /* 0x000fc80000000000 */
[----:B------:R-:W-:-:S04]  /*1020*/  FFMA R9, R14, R10, R9 ;  /* 0x0000000a0e097223 */ /* 0x000fc80000000009 */
[----:B------:R-:W-:-:S04]  /*1030*/  FFMA R10, R11, R9, R0 ;  /* 0x000000090b0a7223 */ /* 0x000fc80000000000 */
[----:B------:R-:W-:-:S05]  /*1040*/  FFMA R0, R14, R10, R9 ;  /* 0x0000000a0e007223 */ /* 0x000fca0000000009 */
[----:B------:R-:W-:-:S04]  /*1050*/  SHF.R.U32.HI R3, RZ, 0x17, R0 ;  /* 0x00000017ff037819 */ /* 0x000fc80000011600 */
[----:B------:R-:W-:-:S05]  /*1060*/  LOP3.LUT R3, R3, 0xff, RZ, 0xc0, !PT ;  /* 0x000000ff03037812 */ /* 0x000fca00078ec0ff */
[----:B------:R-:W-:-:S04]  /*1070*/  IMAD.IADD R11, R3, 0x1, R8 ;  /* 0x00000001030b7824 */ /* 0x000fc800078e0208 */
[----:B------:R-:W-:-:S05]  /*1080*/  VIADD R3, R11, 0xffffffff ;  /* 0xffffffff0b037836 */ /* 0x000fca0000000000 */
[----:B------:R-:W-:-:S13]  /*1090*/  ISETP.GE.U32.AND P0, PT, R3, 0xfe, PT ;  /* 0x000000fe0300780c */ /* 0x000fda0003f06070 */
[----:B------:R-:W-:Y:S05]  /*10a0*/  @!P0 BRA `(.L_x_20) ;  /* 0x0000000000808947 */ /* 0x000fea0003800000 */
[----:B------:R-:W-:-:S13]  /*10b0*/  ISETP.GT.AND P0, PT, R11, 0xfe, PT ;  /* 0x000000fe0b00780c */ /* 0x000fda0003f04270 */
[----:B------:R-:W-:Y:S05]  /*10c0*/  @P0 BRA `(.L_x_21) ;  /* 0x00000000006c0947 */ /* 0x000fea0003800000 */
[----:B------:R-:W-:-:S13]  /*10d0*/  ISETP.GE.AND P0, PT, R11, 0x1, PT ;  /* 0x000000010b00780c */ /* 0x000fda0003f06270 */
[----:B------:R-:W-:Y:S05]  /*10e0*/  @P0 BRA `(.L_x_22) ;  /* 0x0000000000740947 */ /* 0x000fea0003800000 */
[----:B------:R-:W-:Y:S02]  /*10f0*/  ISETP.GE.AND P0, PT, R11, -0x18, PT ;  /* 0xffffffe80b00780c */ /* 0x000fe40003f06270 */
[----:B------:R-:W-:-:S11]  /*1100*/  LOP3.LUT R0, R0, 0x80000000, RZ, 0xc0, !PT ;  /* 0x8000000000007812 */ /* 0x000fd600078ec0ff */
[----:B------:R-:W-:Y:S05]  /*1110*/  @!P0 BRA `(.L_x_22) ;  /* 0x0000000000688947 */ /* 0x000fea0003800000 */
[CCC-:B------:R-:W-:Y:S01]  /*1120*/  FFMA.RZ R3, R14.reuse, R10.reuse, R9.reuse ;  /* 0x0000000a0e037223 */ /* 0x1c0fe2000000c009 */
[CCC-:B------:R-:W-:Y:S01]  /*1130*/  FFMA.RM R8, R14.reuse, R10.reuse, R9.reuse ;  /* 0x0000000a0e087223 */ /* 0x1c0fe20000004009 */
[C---:B------:R-:W-:Y:S02]  /*1140*/  ISETP.NE.AND P2, PT, R11.reuse, RZ, PT ;  /* 0x000000ff0b00720c */ /* 0x040fe40003f45270 */
[----:B------:R-:W-:Y:S02]  /*1150*/  ISETP.NE.AND P1, PT, R11, RZ, PT ;  /* 0x000000ff0b00720c */ /* 0x000fe40003f25270 */
[----:B------:R-:W-:Y:S01]  /*1160*/  LOP3.LUT R5, R3, 0x7fffff, RZ, 0xc0, !PT ;  /* 0x007fffff03057812 */ /* 0x000fe200078ec0ff */
[----:B------:R-:W-:Y:S01]  /*1170*/  FFMA.RP R3, R14, R10, R9 ;  /* 0x0000000a0e037223 */ /* 0x000fe20000008009 */
[----:B------:R-:W-:Y:S02]  /*1180*/  VIADD R10, R11, 0x20 ;  /* 0x000000200b0a7836 */ /* 0x000fe40000000000 */
[----:B------:R-:W-:Y:S01]  /*1190*/  LOP3.LUT R5, R5, 0x800000, RZ, 0xfc, !PT ;  /* 0x0080000005057812 */ /* 0x000fe200078efcff */
[----:B------:R-:W-:Y:S01]  /*11a0*/  IMAD.MOV R9, RZ, RZ, -R11 ;  /* 0x000000ffff097224 */ /* 0x000fe200078e0a0b */
[----:B------:R-:W-:-:S02]  /*11b0*/  FSETP.NEU.FTZ.AND P0, PT, R3, R8, PT ;  /* 0x000000080300720b */ /* 0x000fc40003f1d000 */
[----:B------:R-:W-:Y:S02]  /*11c0*/  SHF.L.U32 R10, R5, R10, RZ ;  /* 0x0000000a050a7219 */ /* 0x000fe400000006ff */
[----:B------:R-:W-:Y:S02]  /*11d0*/  SEL R8, R9, RZ, P2 ;  /* 0x000000ff09087207 */ /* 0x000fe40001000000 */
[----:B------:R-:W-:Y:S02]  /*11e0*/  ISETP.NE.AND P1, PT, R10, RZ, P1 ;  /* 0x000000ff0a00720c */ /* 0x000fe40000f25270 */
[----:B------:R-:W-:Y:S02]  /*11f0*/  SHF.R.U32.HI R8, RZ, R8, R5 ;  /* 0x00000008ff087219 */ /* 0x000fe40000011605 */
[----:B------:R-:W-:Y:S02]  /*1200*/  PLOP3.LUT P0, PT, P0, P1, PT, 0xf8, 0x8f ;  /* 0x00000000008f781c */ /* 0x000fe40000703f70 */
[----:B------:R-:W-:-:S02]  /*1210*/  SHF.R.U32.HI R10, RZ, 0x1, R8 ;  /* 0x00000001ff0a7819 */ /* 0x000fc40000011608 */
[----:B------:R-:W-:-:S04]  /*1220*/  SEL R3, RZ, 0x1, !P0 ;  /* 0x00000001ff037807 */ /* 0x000fc80004000000 */
[----:B------:R-:W-:-:S04]  /*1230*/  LOP3.LUT R3, R3, 0x1, R10, 0xf8, !PT ;  /* 0x0000000103037812 */ /* 0x000fc800078ef80a */
[----:B------:R-:W-:-:S05]  /*1240*/  LOP3.LUT R3, R3, R8, RZ, 0xc0, !PT ;  /* 0x0000000803037212 */ /* 0x000fca00078ec0ff */
[----:B------:R-:W-:-:S05]  /*1250*/  IMAD.IADD R3, R10, 0x1, R3 ;  /* 0x000000010a037824 */ /* 0x000fca00078e0203 */
[----:B------:R-:W-:Y:S01]  /*1260*/  LOP3.LUT R0, R3, R0, RZ, 0xfc, !PT ;  /* 0x0000000003007212 */ /* 0x000fe200078efcff */
[----:B------:R-:W-:Y:S06]  /*1270*/  BRA `(.L_x_22) ;  /* 0x0000000000107947 */ /* 0x000fec0003800000 */
.L_x_21:
[----:B------:R-:W-:-:S04]  /*1280*/  LOP3.LUT R0, R0, 0x80000000, RZ, 0xc0, !PT ;  /* 0x8000000000007812 */ /* 0x000fc800078ec0ff */
[----:B------:R-:W-:Y:S01]  /*1290*/  LOP3.LUT R0, R0, 0x7f800000, RZ, 0xfc, !PT ;  /* 0x7f80000000007812 */ /* 0x000fe200078efcff */
[----:B------:R-:W-:Y:S06]  /*12a0*/  BRA `(.L_x_22) ;  /* 0x0000000000047947 */ /* 0x000fec0003800000 */
.L_x_20:
[----:B------:R-:W-:-:S07]  /*12b0*/  IMAD R0, R8, 0x800000, R0 ;  /* 0x0080000008007824 */ /* 0x000fce00078e0200 */
.L_x_22:
[----:B------:R-:W-:Y:S05]  /*12c0*/  BSYNC.RECONVERGENT B2 ;  /* 0x0000000000027941 */ /* 0x000fea0003800200 */
.L_x_19:
[----:B------:R-:W-:Y:S05]  /*12d0*/  BRA `(.L_x_23) ;  /* 0x0000000000207947 */ /* 0x000fea0003800000 */
.L_x_18:
[----:B------:R-:W-:-:S04]  /*12e0*/  LOP3.LUT R0, R3, 0x80000000, R0, 0x48, !PT ;  /* 0x8000000003007812 */ /* 0x000fc800078e4800 */
[----:B------:R-:W-:Y:S01]  /*12f0*/  LOP3.LUT R0, R0, 0x7f800000, RZ, 0xfc, !PT ;  /* 0x7f80000000007812 */ /* 0x000fe200078efcff */
[----:B------:R-:W-:Y:S06]  /*1300*/  BRA `(.L_x_23) ;  /* 0x0000000000147947 */ /* 0x000fec0003800000 */
.L_x_17:
[----:B------:R-:W-:Y:S01]  /*1310*/  LOP3.LUT R0, R3, 0x80000000, R0, 0x48, !PT ;  /* 0x8000000003007812 */ /* 0x000fe200078e4800 */
[----:B------:R-:W-:Y:S06]  /*1320*/  BRA `(.L_x_23) ;  /* 0x00000000000c7947 */ /* 0x000fec0003800000 */
.L_x_16:
[----:B------:R-:W0:Y:S01]  /*1330*/  MUFU.RSQ R0, -QNAN ;  /* 0xffc0000000007908 */ /* 0x000e220000001400 */
[----:B------:R-:W-:Y:S05]  /*1340*/  BRA `(.L_x_23) ;  /* 0x0000000000047947 */ /* 0x000fea0003800000 */
.L_x_15:
[----:B------:R-:W-:-:S07]  /*1350*/  FADD.FTZ R0, R0, R3 ;  /* 0x0000000300007221 */ /* 0x000fce0000010000 */
.L_x_23:
[----:B------:R-:W-:Y:S05]  /*1360*/  BSYNC.RECONVERGENT B1 ;  /* 0x0000000000017941 */ /* 0x000fea0003800200 */
.L_x_13:
[----:B------:R-:W-:-:S04]  /*1370*/  IMAD.MOV.U32 R5, RZ, RZ, 0x0 ;  /* 0x00000000ff057424 */ /* 0x000fc800078e00ff */
[----:B0-----:R-:W-:Y:S05]  /*1380*/  RET.REL.NODEC R4 `(_Z24cuda_kernel_texture_cubePciimif) ;  /* 0xffffffec041c7950 */ /* 0x001fea0003c3ffff */
.L_x_24:
[----:B------:R-:W-:-:S00]  /*1390*/  BRA `(.L_x_24) ;  /* 0xfffffffc00fc7947 */ /* 0x000fc0000383ffff */
[----:B------:R-:W-:-:S00]  /*13a0*/  NOP ;  /* 0x0000000000007918 */ /* 0x000fc00000000000 */
        /* <DEDUP_REMOVED lines=13> */
.L_x_66:


//--------------------- .text._Z22cuda_kernel_texture_3dPhiiimmf --------------------------
	.section	.text._Z22cuda_kernel_texture_3dPhiiimmf,"ax",@progbits
	.align	128
        .global         _Z22cuda_kernel_texture_3dPhiiimmf
        .type           _Z22cuda_kernel_texture_3dPhiiimmf,@function
        .size           _Z22cuda_kernel_texture_3dPhiiimmf,(.L_x_69 - _Z22cuda_kernel_texture_3dPhiiimmf)
        .other          _Z22cuda_kernel_texture_3dPhiiimmf,@"STO_CUDA_ENTRY STV_DEFAULT"
_Z22cuda_kernel_texture_3dPhiiimmf:
.text._Z22cuda_kernel_texture_3dPhiiimmf:
[----:B------:R-:W-:Y:S01]  /*0000*/  LDC R1, c[0x0][0x37c] ;  /* 0x0000df00ff017b82 */ /* 0x000fe20000000800 */
[----:B------:R-:W0:Y:S07]  /*0010*/  S2R R0, SR_TID.Y ;  /* 0x0000000000007919 */ /* 0x000e2e0000002200 */
[----:B------:R-:W1:Y:S01]  /*0020*/  LDC R14, c[0x0][0x360] ;  /* 0x0000d800ff0e7b82 */ /* 0x000e620000000800 */
[----:B------:R-:W2:Y:S01]  /*0030*/  LDCU.64 UR6, c[0x0][0x388] ;  /* 0x00007100ff0677ac */ /* 0x000ea20008000a00 */
[----:B------:R-:W1:Y:S06]  /*0040*/  S2R R3, SR_TID.X ;  /* 0x0000000000037919 */ /* 0x000e6c0000002100 */
[----:B------:R-:W0:Y:S08]  /*0050*/  S2UR UR5, SR_CTAID.Y ;  /* 0x00000000000579c3 */ /* 0x000e300000002600 */
[----:B------:R-:W0:Y:S08]  /*0060*/  LDC R15, c[0x0][0x364] ;  /* 0x0000d900ff0f7b82 */ /* 0x000e300000000800 */
[----:B------:R-:W1:Y:S08]  /*0070*/  S2UR UR4, SR_CTAID.X ;  /* 0x00000000000479c3 */ /* 0x000e700000002500 */
[----:B------:R-:W3:Y:S01]  /*0080*/  LDC R2, c[0x0][0x390] ;  /* 0x0000e400ff027b82 */ /* 0x000ee20000000800 */
[----:B0-----:R-:W-:-:S05]  /*0090*/  IMAD R15, R15, UR5, R0 ;  /* 0x000000050f0f7c24 */ /* 0x001fca000f8e0200 */
[----:B--2---:R-:W-:Y:S01]  /*00a0*/  ISETP.GE.AND P0, PT, R15, UR7, PT ;  /* 0x000000070f007c0c */ /* 0x004fe2000bf06270 */
[----:B-1----:R-:W-:-:S05]  /*00b0*/  IMAD R14, R14, UR4, R3 ;  /* 0x000000040e0e7c24 */ /* 0x002fca000f8e0203 */
[----:B------:R-:W-:-:S04]  /*00c0*/  ISETP.GE.OR P0, PT, R14, UR6, P0 ;  /* 0x000000060e007c0c */ /* 0x000fc80008706670 */
[----:B---3--:R-:W-:-:S13]  /*00d0*/  ISETP.LT.OR P0, PT, R2, 0x1, P0 ;  /* 0x000000010200780c */ /* 0x008fda0000701670 */
[----:B------:R-:W-:Y:S05]  /*00e0*/  @P0 EXIT ;  /* 0x000000000000094d */ /* 0x000fea0003800000 */
[----:B------:R-:W0:Y:S01]  /*00f0*/  LDCU.64 UR4, c[0x0][0x398] ;  /* 0x00007300ff0477ac */ /* 0x000e220008000a00 */
[C---:B------:R-:W-:Y:S02]  /*0100*/  IMAD.SHL.U32 R2, R14.reuse, 0x4, RZ ;  /* 0x000000040e027824 */ /* 0x040fe400078e00ff */
[C---:B------:R-:W-:Y:S01]  /*0110*/  IMAD R5, R15.reuse, R15, RZ ;  /* 0x0000000f0f057224 */ /* 0x040fe200078e02ff */
[----:B------:R-:W1:Y:S01]  /*0120*/  LDCU.64 UR6, c[0x0][0x358] ;  /* 0x00006b00ff0677ac */ /* 0x000e620008000a00 */
[----:B------:R-:W-:Y:S01]  /*0130*/  IMAD.MOV.U32 R13, RZ, RZ, RZ ;  /* 0x000000ffff0d7224 */ /* 0x000fe200078e00ff */
[--C-:B------:R-:W-:Y:S01]  /*0140*/  SHF.R.S32.HI R3, RZ, 0x1f, R2.reuse ;  /* 0x0000001fff037819 */ /* 0x100fe20000011402 */
[----:B------:R-:W-:Y:S02]  /*0150*/  IMAD R14, R14, R14, R5 ;  /* 0x0000000e0e0e7224 */ /* 0x000fe400078e0205 */
[----:B0-----:R-:W-:-:S04]  /*0160*/  IMAD.WIDE.U32 R2, R15, UR4, R2 ;  /* 0x000000040f027c25 */ /* 0x001fc8000f8e0002 */
[----:B-1----:R-:W-:-:S07]  /*0170*/  IMAD R15, R15, UR5, R3 ;  /* 0x000000050f0f7c24 */ /* 0x002fce000f8e0203 */
.L_x_35:
[----:B-1----:R-:W0:Y:S01]  /*0180*/  LDC R5, c[0x0][0x3a8] ;  /* 0x0000ea00ff057b82 */ /* 0x002e220000000800 */
[----:B------:R-:W-:Y:S01]  /*0190*/  IMAD R0, R13, R13, R14 ;  /* 0x0000000d0d007224 */ /* 0x000fe200078e020e */
[----:B------:R-:W-:Y:S04]  /*01a0*/  BSSY.RECONVERGENT B0, `(.L_x_25) ;  /* 0x000006d000007945 */ /* 0x000fe80003800200 */
[----:B------:R-:W-:-:S05]  /*01b0*/  I2FP.F32.U32 R0, R0 ;  /* 0x0000000000007245 */ /* 0x000fca0000201000 */
[----:B------:R-:W-:-:S04]  /*01c0*/  FMUL R0, R0, 9.9999997473787516356e-05 ;  /* 0x38d1b71700007820 */ /* 0x000fc80000400000 */
[----:B0-----:R-:W-:-:S04]  /*01d0*/  FFMA R16, R0, 3.1400001049041748047, R5 ;  /* 0x4048f5c300107823 */ /* 0x001fc80000000005 */
[C---:B------:R-:W-:Y:S01]  /*01e0*/  FMUL R0, R16.reuse, 0.63661974668502807617 ;  /* 0x3f22f98310007820 */ /* 0x040fe20000400000 */
[----:B------:R-:W-:-:S05]  /*01f0*/  FSETP.GE.AND P0, PT, |R16|, 105615, PT ;  /* 0x47ce47801000780b */ /* 0x000fca0003f06200 */
[----:B------:R-:W0:Y:S02]  /*0200*/  F2I.NTZ R0, R0 ;  /* 0x0000000000007305 */ /* 0x000e240000203100 */
[----:B0-----:R-:W-:Y:S01]  /*0210*/  I2FP.F32.S32 R5, R0 ;  /* 0x0000000000057245 */ /* 0x001fe20000201400 */
[----:B------:R-:W-:-:S04]  /*0220*/  IMAD.MOV.U32 R10, RZ, RZ, R0 ;  /* 0x000000ffff0a7224 */ /* 0x000fc800078e0000 */
[----:B------:R-:W-:-:S04]  /*0230*/  FFMA R4, R5, -1.5707962512969970703, R16 ;  /* 0xbfc90fda05047823 */ /* 0x000fc80000000010 */
[----:B------:R-:W-:-:S04]  /*0240*/  FFMA R4, R5, -7.5497894158615963534e-08, R4 ;  /* 0xb3a2216805047823 */ /* 0x000fc80000000004 */
[----:B------:R-:W-:-:S04]  /*0250*/  FFMA R6, R5, -5.3903029534742383927e-15, R4 ;  /* 0xa7c234c505067823 */ /* 0x000fc80000000004 */
[----:B------:R-:W-:Y:S01]  /*0260*/  IMAD.MOV.U32 R4, RZ, RZ, R6 ;  /* 0x000000ffff047224 */ /* 0x000fe200078e0006 */
[----:B------:R-:W-:Y:S06]  /*0270*/  @!P0 BRA `(.L_x_26) ;  /* 0x00000004007c8947 */ /* 0x000fec0003800000 */
[----:B------:R-:W-:-:S13]  /*0280*/  FSETP.NEU.AND P0, PT, |R16|, +INF , PT ;  /* 0x7f8000001000780b */ /* 0x000fda0003f0d200 */
[----:B------:R-:W-:Y:S01]  /*0290*/  @!P0 FMUL R4, RZ, R16 ;  /* 0x00000010ff048220 */ /* 0x000fe20000400000 */
[----:B------:R-:W-:Y:S01]  /*02a0*/  @!P0 IMAD.MOV.U32 R0, RZ, RZ, RZ ;  /* 0x000000ffff008224 */ /* 0x000fe200078e00ff */
[----:B------:R-:W-:Y:S06]  /*02b0*/  @!P0 BRA `(.L_x_26) ;  /* 0x00000004006c8947 */ /* 0x000fec0003800000 */
[----:B------:R-:W-:Y:S01]  /*02c0*/  SHF.L.U32 R0, R16, 0x8, RZ ;  /* 0x0000000810007819 */ /* 0x000fe200000006ff */
[----:B------:R-:W-:Y:S01]  /*02d0*/  IMAD.MOV.U32 R7, RZ, RZ, RZ ;  /* 0x000000ffff077224 */ /* 0x000fe200078e00ff */
[----:B------:R-:W0:Y:S01]  /*02e0*/  LDCU.64 UR8, c[0x4][URZ] ;  /* 0x01000000ff0877ac */ /* 0x000e220008000a00 */
[----:B------:R-:W-:Y:S01]  /*02f0*/  IMAD.MOV.U32 R17, RZ, RZ, RZ ;  /* 0x000000ffff117224 */ /* 0x000fe200078e00ff */
[----:B------:R-:W-:Y:S01]  /*0300*/  LOP3.LUT R11, R0, 0x80000000, RZ, 0xfc, !PT ;  /* 0x80000000000b7812 */ /* 0x000fe200078efcff */
[----:B------:R-:W-:Y:S01]  /*0310*/  UMOV UR5, URZ ;  /* 0x000000ff00057c82 */ /* 0x000fe20008000000 */
[----:B------:R-:W-:-:S05]  /*0320*/  UMOV UR4, URZ ;  /* 0x000000ff00047c82 */ /* 0x000fca0008000000 */
.L_x_27:
[----:B0-----:R-:W-:Y:S02]  /*0330*/  IMAD.U32 R4, RZ, RZ, UR8 ;  /* 0x00000008ff047e24 */ /* 0x001fe4000f8e00ff */
[----:B------:R-:W-:-:S05]  /*0340*/  IMAD.U32 R5, RZ, RZ, UR9 ;  /* 0x00000009ff057e24 */ /* 0x000fca000f8e00ff */
[----:B------:R-:W2:Y:S01]  /*0350*/  LDG.E.CONSTANT R4, desc[UR6][R4.64] ;  /* 0x0000000604047981 */ /* 0x000ea2000c1e9900 */
[----:B------:R-:W-:Y:S01]  /*0360*/  UIADD3 UR4, UPT, UPT, UR4, 0x1, URZ ;  /* 0x0000000104047890 */ /* 0x000fe2000fffe0ff */
[C---:B------:R-:W-:Y:S01]  /*0370*/  ISETP.EQ.AND P0, PT, R17.reuse, RZ, PT ;  /* 0x000000ff1100720c */ /* 0x040fe20003f02270 */
[----:B------:R-:W-:Y:S01]  /*0380*/  UIADD3 UR8, UP1, UPT, UR8, 0x4, URZ ;  /* 0x0000000408087890 */ /* 0x000fe2000ff3e0ff */
[C---:B------:R-:W-:Y:S01]  /*0390*/  ISETP.EQ.AND P1, PT, R17.reuse, 0x4, PT ;  /* 0x000000041100780c */ /* 0x040fe20003f22270 */
[----:B------:R-:W-:Y:S01]  /*03a0*/  UISETP.NE.AND UP0, UPT, UR4, 0x6, UPT ;  /* 0x000000060400788c */ /* 0x000fe2000bf05270 */
[C---:B------:R-:W-:Y:S01]  /*03b0*/  ISETP.EQ.AND P2, PT, R17.reuse, 0x8, PT ;  /* 0x000000081100780c */ /* 0x040fe20003f42270 */
[----:B------:R-:W-:Y:S01]  /*03c0*/  UIADD3.X UR9, UPT, UPT, URZ, UR9, URZ, UP1, !UPT ;  /* 0x00000009ff097290 */ /* 0x000fe20008ffe4ff */
[C---:B------:R-:W-:Y:S02]  /*03d0*/  ISETP.EQ.AND P3, PT, R17.reuse, 0xc, PT ;  /* 0x0000000c1100780c */ /* 0x040fe40003f62270 */
[----:B------:R-:W-:-:S02]  /*03e0*/  ISETP.EQ.AND P4, PT, R17, 0x10, PT ;  /* 0x000000101100780c */ /* 0x000fc40003f82270 */
[C---:B------:R-:W-:Y:S01]  /*03f0*/  ISETP.EQ.AND P5, PT, R17.reuse, 0x14, PT ;  /* 0x000000141100780c */ /* 0x040fe20003fa2270 */
[----:B------:R-:W-:Y:S02]  /*0400*/  VIADD R17, R17, 0x4 ;  /* 0x0000000411117836 */ /* 0x000fe40000000000 */
[----:B--2---:R-:W-:-:S03]  /*0410*/  IMAD.WIDE.U32 R8, R4, R11, RZ ;  /* 0x0000000b04087225 */ /* 0x004fc600078e00ff */
[----:B------:R-:W-:-:S04]  /*0420*/  IADD3 R0, P6, PT, R8, R7, RZ ;  /* 0x0000000708007210 */ /* 0x000fc80007fde0ff */
[----:B------:R-:W-:Y:S01]  /*0430*/  IADD3.X R7, PT, PT, R9, UR5, RZ, P6, !PT ;  /* 0x0000000509077c10 */ /* 0x000fe2000b7fe4ff */
[--C-:B------:R-:W-:Y:S01]  /*0440*/  @P0 IMAD.MOV.U32 R12, RZ, RZ, R0.reuse ;  /* 0x000000ffff0c0224 */ /* 0x100fe200078e0000 */
[----:B------:R-:W-:Y:S01]  /*0450*/  @P1 MOV R22, R0 ;  /* 0x0000000000161202 */ /* 0x000fe20000000f00 */
[--C-:B------:R-:W-:Y:S02]  /*0460*/  @P2 IMAD.MOV.U32 R21, RZ, RZ, R0.reuse ;  /* 0x000000ffff152224 */ /* 0x100fe400078e0000 */
[--C-:B------:R-:W-:Y:S02]  /*0470*/  @P3 IMAD.MOV.U32 R20, RZ, RZ, R0.reuse ;  /* 0x000000ffff143224 */ /* 0x100fe400078e0000 */
[--C-:B------:R-:W-:Y:S02]  /*0480*/  @P4 IMAD.MOV.U32 R19, RZ, RZ, R0.reuse ;  /* 0x000000ffff134224 */ /* 0x100fe400078e0000 */
[----:B------:R-:W-:Y:S01]  /*0490*/  @P5 IMAD.MOV.U32 R18, RZ, RZ, R0 ;  /* 0x000000ffff125224 */ /* 0x000fe200078e0000 */
[----:B------:R-:W-:Y:S06]  /*04a0*/  BRA.U UP0, `(.L_x_27) ;  /* 0xfffffffd00a07547 */ /* 0x000fec000b83ffff */
[----:B------:R-:W-:Y:S01]  /*04b0*/  SHF.R.U32.HI R4, RZ, 0x17, R16 ;  /* 0x00000017ff047819 */ /* 0x000fe20000011610 */
[----:B------:R-:W-:Y:S03]  /*04c0*/  BSSY.RECONVERGENT B1, `(.L_x_28) ;  /* 0x0000028000017945 */ /* 0x000fe60003800200 */
[C---:B------:R-:W-:Y:S02]  /*04d0*/  LOP3.LUT R0, R4.reuse, 0xe0, RZ, 0xc0, !PT ;  /* 0x000000e004007812 */ /* 0x040fe400078ec0ff */
[----:B------:R-:W-:Y:S02]  /*04e0*/  LOP3.LUT P6, RZ, R4, 0x1f, RZ, 0xc0, !PT ;  /* 0x0000001f04ff7812 */ /* 0x000fe400078cc0ff */
[----:B------:R-:W-:-:S04]  /*04f0*/  IADD3 R0, PT, PT, R0, -0x80, RZ ;  /* 0xffffff8000007810 */ /* 0x000fc80007ffe0ff */
[----:B------:R-:W-:-:S05]  /*0500*/  SHF.R.U32.HI R0, RZ, 0x5, R0 ;  /* 0x00000005ff007819 */ /* 0x000fca0000011600 */
[----:B------:R-:W-:-:S05]  /*0510*/  IMAD.U32 R9, R0, -0x4, RZ ;  /* 0xfffffffc00097824 */ /* 0x000fca00078e00ff */
[C---:B------:R-:W-:Y:S02]  /*0520*/  ISETP.EQ.AND P3, PT, R9.reuse, -0x18, PT ;  /* 0xffffffe80900780c */ /* 0x040fe40003f62270 */
[C---:B------:R-:W-:Y:S02]  /*0530*/  ISETP.EQ.AND P4, PT, R9.reuse, -0x14, PT ;  /* 0xffffffec0900780c */ /* 0x040fe40003f82270 */
[C---:B------:R-:W-:Y:S02]  /*0540*/  ISETP.EQ.AND P2, PT, R9.reuse, -0x10, PT ;  /* 0xfffffff00900780c */ /* 0x040fe40003f42270 */
[C---:B------:R-:W-:Y:S02]  /*0550*/  ISETP.EQ.AND P1, PT, R9.reuse, -0xc, PT ;  /* 0xfffffff40900780c */ /* 0x040fe40003f22270 */
[C---:B------:R-:W-:Y:S02]  /*0560*/  ISETP.EQ.AND P0, PT, R9.reuse, -0x8, PT ;  /* 0xfffffff80900780c */ /* 0x040fe40003f02270 */
[----:B------:R-:W-:-:S03]  /*0570*/  ISETP.EQ.AND P5, PT, R9, RZ, PT ;  /* 0x000000ff0900720c */ /* 0x000fc60003fa2270 */
[--C-:B------:R-:W-:Y:S01]  /*0580*/  @P3 IMAD.MOV.U32 R0, RZ, RZ, R12.reuse ;  /* 0x000000ffff003224 */ /* 0x100fe200078e000c */
[C---:B------:R-:W-:Y:S01]  /*0590*/  ISETP.EQ.AND P3, PT, R9.reuse, -0x4, PT ;  /* 0xfffffffc0900780c */ /* 0x040fe20003f62270 */
[----:B------:R-:W-:Y:S02]  /*05a0*/  @P4 IMAD.MOV.U32 R5, RZ, RZ, R12 ;  /* 0x000000ffff054224 */ /* 0x000fe400078e000c */
[--C-:B------:R-:W-:Y:S01]  /*05b0*/  @P4 IMAD.MOV.U32 R0, RZ, RZ, R22.reuse ;  /* 0x000000ffff004224 */ /* 0x100fe200078e0016 */
[----:B------:R-:W-:Y:S01]  /*05c0*/  ISETP.EQ.AND P4, PT, R9, 0x4, PT ;  /* 0x000000040900780c */ /* 0x000fe20003f82270 */
[----:B------:R-:W-:Y:S01]  /*05d0*/  @P2 IMAD.MOV.U32 R5, RZ, RZ, R22 ;  /* 0x000000ffff052224 */ /* 0x000fe200078e0016 */
[----:B------:R-:W-:Y:S01]  /*05e0*/  @P2 MOV R0, R21 ;  /* 0x0000001500002202 */ /* 0x000fe20000000f00 */
[----:B------:R-:W-:Y:S02]  /*05f0*/  @P1 IMAD.MOV.U32 R5, RZ, RZ, R21 ;  /* 0x000000ffff051224 */ /* 0x000fe400078e0015 */
[----:B------:R-:W-:-:S02]  /*0600*/  @P1 IMAD.MOV.U32 R0, RZ, RZ, R20 ;  /* 0x000000ffff001224 */ /* 0x000fc400078e0014 */
[----:B------:R-:W-:Y:S02]  /*0610*/  @P0 IMAD.MOV.U32 R5, RZ, RZ, R20 ;  /* 0x000000ffff050224 */ /* 0x000fe400078e0014 */
[----:B------:R-:W-:Y:S01]  /*0620*/  @P0 IMAD.MOV.U32 R0, RZ, RZ, R19 ;  /* 0x000000ffff000224 */ /* 0x000fe200078e0013 */
[----:B------:R-:W-:Y:S01]  /*0630*/  @P3 MOV R5, R19 ;  /* 0x0000001300053202 */ /* 0x000fe20000000f00 */
[--C-:B------:R-:W-:Y:S02]  /*0640*/  @P3 IMAD.MOV.U32 R0, RZ, RZ, R18.reuse ;  /* 0x000000ffff003224 */ /* 0x100fe400078e0012 */
[----:B------:R-:W-:Y:S02]  /*0650*/  @P5 IMAD.MOV.U32 R5, RZ, RZ, R18 ;  /* 0x000000ffff055224 */ /* 0x000fe400078e0012 */
[--C-:B------:R-:W-:Y:S02]  /*0660*/  @P5 IMAD.MOV.U32 R0, RZ, RZ, R7.reuse ;  /* 0x000000ffff005224 */ /* 0x100fe400078e0007 */
[----:B------:R-:W-:Y:S01]  /*0670*/  @P4 IMAD.MOV.U32 R5, RZ, RZ, R7 ;  /* 0x000000ffff054224 */ /* 0x000fe200078e0007 */
[----:B------:R-:W-:Y:S06]  /*0680*/  @!P6 BRA `(.L_x_29) ;  /* 0x00000000002ce947 */ /* 0x000fec0003800000 */
[----:B------:R-:W-:Y:S01]  /*0690*/  @P2 MOV R8, R12 ;  /* 0x0000000c00082202 */ /* 0x000fe20000000f00 */
[----:B------:R-:W-:Y:S01]  /*06a0*/  @P1 IMAD.MOV.U32 R8, RZ, RZ, R22 ;  /* 0x000000ffff081224 */ /* 0x000fe200078e0016 */
[----:B------:R-:W-:Y:S01]  /*06b0*/  LOP3.LUT R4, R4, 0x1f, RZ, 0xc0, !PT ;  /* 0x0000001f04047812 */ /* 0x000fe200078ec0ff */
[----:B------:R-:W-:Y:S01]  /*06c0*/  @P0 IMAD.MOV.U32 R8, RZ, RZ, R21 ;  /* 0x000000ffff080224 */ /* 0x000fe200078e0015 */
[----:B------:R-:W-:Y:S01]  /*06d0*/  ISETP.EQ.AND P0, PT, R9, 0x8, PT ;  /* 0x000000080900780c */ /* 0x000fe20003f02270 */
[----:B------:R-:W-:Y:S01]  /*06e0*/  @P3 IMAD.MOV.U32 R8, RZ, RZ, R20 ;  /* 0x000000ffff083224 */ /* 0x000fe200078e0014 */
[----:B------:R-:W-:Y:S01]  /*06f0*/  SHF.L.W.U32.HI R0, R5, R4, R0 ;  /* 0x0000000405007219 */ /* 0x000fe20000010e00 */
[----:B------:R-:W-:Y:S01]  /*0700*/  @P5 IMAD.MOV.U32 R8, RZ, RZ, R19 ;  /* 0x000000ffff085224 */ /* 0x000fe200078e0013 */
[----:B------:R-:W-:-:S09]  /*0710*/  @P4 MOV R8, R18 ;  /* 0x0000001200084202 */ /* 0x000fd20000000f00 */
[----:B------:R-:W-:-:S05]  /*0720*/  @P0 IMAD.MOV.U32 R8, RZ, RZ, R7 ;  /* 0x000000ffff080224 */ /* 0x000fca00078e0007 */
[----:B------:R-:W-:-:S07]  /*0730*/  SHF.L.W.U32.HI R5, R8, R4, R5 ;  /* 0x0000000408057219 */ /* 0x000fce0000010e05 */
.L_x_29:
[----:B------:R-:W-:Y:S05]  /*0740*/  BSYNC.RECONVERGENT B1 ;  /* 0x0000000000017941 */ /* 0x000fea0003800200 */
.L_x_28:
[C---:B------:R-:W-:Y:S01]  /*0750*/  SHF.L.W.U32.HI R7, R5.reuse, 0x2, R0 ;  /* 0x0000000205077819 */ /* 0x040fe20000010e00 */
[----:B------:R-:W-:Y:S01]  /*0760*/  IMAD.SHL.U32 R5, R5, 0x4, RZ ;  /* 0x0000000405057824 */ /* 0x000fe200078e00ff */
[----:B------:R-:W-:Y:S01]  /*0770*/  UMOV UR4, 0x54442d19 ;  /* 0x54442d1900047882 */ /* 0x000fe20000000000 */
[----:B------:R-:W-:Y:S01]  /*0780*/  UMOV UR5, 0x3bf921fb ;  /* 0x3bf921fb00057882 */ /* 0x000fe20000000000 */
[----:B------:R-:W-:Y:S02]  /*0790*/  SHF.R.S32.HI R8, RZ, 0x1f, R7 ;  /* 0x0000001fff087819 */ /* 0x000fe40000011407 */
[----:B------:R-:W-:Y:S02]  /*07a0*/  ISETP.GE.AND P0, PT, R16, RZ, PT ;  /* 0x000000ff1000720c */ /* 0x000fe40003f06270 */
[C---:B------:R-:W-:Y:S02]  /*07b0*/  LOP3.LUT R4, R8.reuse, R5, RZ, 0x3c, !PT ;  /* 0x0000000508047212 */ /* 0x040fe400078e3cff */
[----:B------:R-:W-:-:S02]  /*07c0*/  LOP3.LUT R5, R8, R7, RZ, 0x3c, !PT ;  /* 0x0000000708057212 */ /* 0x000fc400078e3cff */
[----:B------:R-:W-:Y:S02]  /*07d0*/  SHF.R.U32.HI R0, RZ, 0x1e, R0 ;  /* 0x0000001eff007819 */ /* 0x000fe40000011600 */
[C---:B------:R-:W-:Y:S02]  /*07e0*/  LOP3.LUT R11, R7.reuse, R16, RZ, 0x3c, !PT ;  /* 0x00000010070b7212 */ /* 0x040fe400078e3cff */
[----:B------:R-:W0:Y:S01]  /*07f0*/  I2F.F64.S64 R4, R4 ;  /* 0x0000000400047312 */ /* 0x000e220000301c00 */
[----:B------:R-:W-:Y:S02]  /*0800*/  LEA.HI R0, R7, R0, RZ, 0x1 ;  /* 0x0000000007007211 */ /* 0x000fe400078f08ff */
[----:B------:R-:W-:-:S03]  /*0810*/  ISETP.GE.AND P1, PT, R11, RZ, PT ;  /* 0x000000ff0b00720c */ /* 0x000fc60003f26270 */
[----:B------:R-:W-:-:S04]  /*0820*/  IMAD.MOV R7, RZ, RZ, -R0 ;  /* 0x000000ffff077224 */ /* 0x000fc800078e0a00 */
[----:B------:R-:W-:Y:S01]  /*0830*/  @!P0 IMAD.MOV.U32 R0, RZ, RZ, R7 ;  /* 0x000000ffff008224 */ /* 0x000fe200078e0007 */
[----:B0-----:R-:W-:-:S10]  /*0840*/  DMUL R8, R4, UR4 ;  /* 0x0000000404087c28 */ /* 0x001fd40008000000 */
[----:B------:R-:W0:Y:S02]  /*0850*/  F2F.F32.F64 R8, R8 ;  /* 0x0000000800087310 */ /* 0x000e240000301000 */
[----:B0-----:R-:W-:-:S07]  /*0860*/  FSEL R4, -R8, R8, !P1 ;  /* 0x0000000808047208 */ /* 0x001fce0004800100 */
.L_x_26:
[----:B------:R-:W-:Y:S05]  /*0870*/  BSYNC.RECONVERGENT B0 ;  /* 0x0000000000007941 */ /* 0x000fea0003800200 */
.L_x_25:
[----:B------:R-:W-:Y:S01]  /*0880*/  MOV R17, 0x37cbac00 ;  /* 0x37cbac0000117802 */ /* 0x000fe20000000f00 */
[----:B------:R-:W-:Y:S01]  /*0890*/  FMUL R5, R4, R4 ;  /* 0x0000000404057220 */ /* 0x000fe20000400000 */
[----:B------:R-:W-:Y:S01]  /*08a0*/  LOP3.LUT R8, R0, 0x1, RZ, 0xc0, !PT ;  /* 0x0000000100087812 */ /* 0x000fe200078ec0ff */
[----:B------:R-:W-:Y:S01]  /*08b0*/  IMAD.MOV.U32 R24, RZ, RZ, 0x3c0885e4 ;  /* 0x3c0885e4ff187424 */ /* 0x000fe200078e00ff */
[----:B------:R-:W0:Y:S01]  /*08c0*/  LDCU.64 UR4, c[0x0][0x3a0] ;  /* 0x00007400ff0477ac */ /* 0x000e220008000a00 */
[----:B------:R-:W-:Y:S01]  /*08d0*/  FFMA R7, R5, R17, -0.0013887860113754868507 ;  /* 0xbab607ed05077423 */ /* 0x000fe20000000011 */
[----:B------:R-:W-:Y:S01]  /*08e0*/  ISETP.NE.U32.AND P0, PT, R8, 0x1, PT ;  /* 0x000000010800780c */ /* 0x000fe20003f05070 */
[----:B------:R-:W-:Y:S01]  /*08f0*/  VIADD R0, R0, 0x1 ;  /* 0x0000000100007836 */ /* 0x000fe20000000000 */
[----:B------:R-:W1:Y:S01]  /*0900*/  LDCU.64 UR8, c[0x0][0x380] ;  /* 0x00007000ff0877ac */ /* 0x000e620008000a00 */
[----:B------:R-:W-:Y:S01]  /*0910*/  IMAD.MOV.U32 R9, RZ, RZ, 0x3e2aaaa8 ;  /* 0x3e2aaaa8ff097424 */ /* 0x000fe200078e00ff */
[----:B------:R-:W-:Y:S01]  /*0920*/  FSEL R8, R7, -0.00019574658654164522886, P0 ;  /* 0xb94d415307087808 */ /* 0x000fe20000000000 */
[----:B------:R-:W-:Y:S01]  /*0930*/  IMAD.MOV.U32 R23, RZ, RZ, 0x3f000000 ;  /* 0x3f000000ff177424 */ /* 0x000fe200078e00ff */
[----:B------:R-:W-:Y:S01]  /*0940*/  FSEL R24, R24, 0.041666727513074874878, !P0 ;  /* 0x3d2aaabb18187808 */ /* 0x000fe20004000000 */
[----:B------:R-:W-:Y:S01]  /*0950*/  BSSY.RECONVERGENT B0, `(.L_x_30) ;  /* 0x0000070000007945 */ /* 0x000fe20003800200 */
[----:B------:R-:W-:-:S02]  /*0960*/  LOP3.LUT P1, RZ, R0, 0x2, RZ, 0xc0, !PT ;  /* 0x0000000200ff7812 */ /* 0x000fc4000782c0ff */
[----:B------:R-:W-:Y:S01]  /*0970*/  FSEL R0, R4, 1, !P0 ;  /* 0x3f80000004007808 */ /* 0x000fe20004000000 */
[----:B------:R-:W-:Y:S01]  /*0980*/  FFMA R8, R5, R8, R24 ;  /* 0x0000000805087223 */ /* 0x000fe20000000018 */
[----:B------:R-:W-:Y:S02]  /*0990*/  FSEL R9, -R9, -0.4999999701976776123, !P0 ;  /* 0xbeffffff09097808 */ /* 0x000fe40004000100 */
[----:B------:R-:W-:Y:S01]  /*09a0*/  MOV R4, R2 ;  /* 0x0000000200047202 */ /* 0x000fe20000000f00 */
[C---:B------:R-:W-:Y:S02]  /*09b0*/  FFMA R7, R5.reuse, R0, RZ ;  /* 0x0000000005077223 */ /* 0x040fe400000000ff */
[----:B------:R-:W-:Y:S01]  /*09c0*/  FFMA R8, R5, R8, R9 ;  /* 0x0000000805087223 */ /* 0x000fe20000000009 */
[----:B------:R-:W-:-:S03]  /*09d0*/  IMAD.MOV.U32 R5, RZ, RZ, R15 ;  /* 0x000000ffff057224 */ /* 0x000fc600078e000f */
[----:B------:R-:W-:Y:S01]  /*09e0*/  FFMA R0, R7, R8, R0 ;  /* 0x0000000807007223 */ /* 0x000fe20000000000 */
[----:B0-----:R-:W-:-:S04]  /*09f0*/  IMAD.WIDE.U32 R4, R13, UR4, R4 ;  /* 0x000000040d047c25 */ /* 0x001fc8000f8e0004 */
[----:B------:R-:W-:Y:S01]  /*0a00*/  @P1 FADD R0, RZ, -R0 ;  /* 0x80000000ff001221 */ /* 0x000fe20000000000 */
[----:B------:R-:W-:Y:S01]  /*0a10*/  IMAD R5, R13, UR5, R5 ;  /* 0x000000050d057c24 */ /* 0x000fe2000f8e0205 */
[----:B-1----:R-:W-:Y:S02]  /*0a20*/  IADD3 R4, P0, PT, R4, UR8, RZ ;  /* 0x0000000804047c10 */ /* 0x002fe4000ff1e0ff */
[----:B------:R-:W-:Y:S02]  /*0a30*/  FFMA R0, R0, R23, 0.5 ;  /* 0x3f00000000007423 */ /* 0x000fe40000000017 */
[----:B------:R-:W-:Y:S02]  /*0a40*/  IADD3.X R5, PT, PT, R5, UR9, RZ, P0, !PT ;  /* 0x0000000905057c10 */ /* 0x000fe400087fe4ff */
[----:B------:R-:W-:Y:S01]  /*0a50*/  FMUL R0, R0, 255 ;  /* 0x437f000000007820 */ /* 0x000fe20000400000 */
[----:B------:R-:W-:-:S03]  /*0a60*/  FSETP.GE.AND P0, PT, |R16|, 105615, PT ;  /* 0x47ce47801000780b */ /* 0x000fc60003f06200 */
[----:B------:R-:W0:Y:S02]  /*0a70*/  F2I.U32.TRUNC.NTZ R7, R0 ;  /* 0x0000000000077305 */ /* 0x000e24000020f000 */
[----:B0-----:R0:W-:Y:S08]  /*0a80*/  STG.E.U8 desc[UR6][R4.64], R7 ;  /* 0x0000000704007986 */ /* 0x0011f0000c101106 */
[----:B------:R-:W-:Y:S05]  /*0a90*/  @!P0 BRA `(.L_x_31) ;  /* 0x00000004006c8947 */ /* 0x000fea0003800000 */
[----:B------:R-:W-:-:S13]  /*0aa0*/  FSETP.NEU.AND P0, PT, |R16|, +INF , PT ;  /* 0x7f8000001000780b */ /* 0x000fda0003f0d200 */
[----:B------:R-:W-:Y:S01]  /*0ab0*/  @!P0 FMUL R6, RZ, R16 ;  /* 0x00000010ff068220 */ /* 0x000fe20000400000 */
[----:B------:R-:W-:Y:S01]  /*0ac0*/  @!P0 IMAD.MOV.U32 R10, RZ, RZ, RZ ;  /* 0x000000ffff0a8224 */ /* 0x000fe200078e00ff */
[----:B------:R-:W-:Y:S06]  /*0ad0*/  @!P0 BRA `(.L_x_31) ;  /* 0x00000004005c8947 */ /* 0x000fec0003800000 */
[----:B0-----:R-:W0:Y:S01]  /*0ae0*/  LDC.64 R6, c[0x4][RZ] ;  /* 0x01000000ff067b82 */ /* 0x001e220000000a00 */
[----:B------:R-:W-:Y:S02]  /*0af0*/  IMAD.SHL.U32 R0, R16, 0x100, RZ ;  /* 0x0000010010007824 */ /* 0x000fe400078e00ff */
[----:B------:R-:W-:Y:S02]  /*0b00*/  HFMA2 R27, -RZ, RZ, 0, 0 ;  /* 0x00000000ff1b7431 */ /* 0x000fe400000001ff */
[----:B------:R-:W-:Y:S01]  /*0b10*/  IMAD.MOV.U32 R25, RZ, RZ, RZ ;  /* 0x000000ffff197224 */ /* 0x000fe200078e00ff */
[----:B------:R-:W-:Y:S01]  /*0b20*/  UMOV UR4, URZ ;  /* 0x000000ff00047c82 */ /* 0x000fe20008000000 */
[----:B------:R-:W-:-:S07]  /*0b30*/  LOP3.LUT R29, R0, 0x80000000, RZ, 0xfc, !PT ;  /* 0x80000000001d7812 */ /* 0x000fce00078efcff */
.L_x_32:
[----:B0-----:R-:W-:-:S06]  /*0b40*/  IMAD.WIDE.U32 R8, R27, 0x4, R6 ;  /* 0x000000041b087825 */ /* 0x001fcc00078e0006 */
[----:B------:R-:W2:Y:S01]  /*0b50*/  LDG.E.CONSTANT R8, desc[UR6][R8.64] ;  /* 0x0000000608087981 */ /* 0x000ea2000c1e9900 */
[C---:B------:R-:W-:Y:S02]  /*0b60*/  IMAD.SHL.U32 R0, R27.reuse, 0x4, RZ ;  /* 0x000000041b007824 */ /* 0x040fe400078e00ff */
[----:B------:R-:W-:-:S03]  /*0b70*/  VIADD R27, R27, 0x1 ;  /* 0x000000011b1b7836 */ /* 0x000fc60000000000 */
[C---:B------:R-:W-:Y:S02]  /*0b80*/  ISETP.EQ.AND P0, PT, R0.reuse, RZ, PT ;  /* 0x000000ff0000720c */ /* 0x040fe40003f02270 */
[C---:B------:R-:W-:Y:S02]  /*0b90*/  ISETP.EQ.AND P5, PT, R0.reuse, 0x4, PT ;  /* 0x000000040000780c */ /* 0x040fe40003fa2270 */
[C---:B------:R-:W-:Y:S02]  /*0ba0*/  ISETP.EQ.AND P4, PT, R0.reuse, 0x8, PT ;  /* 0x000000080000780c */ /* 0x040fe40003f82270 */
[C---:B------:R-:W-:Y:S02]  /*0bb0*/  ISETP.EQ.AND P3, PT, R0.reuse, 0xc, PT ;  /* 0x0000000c0000780c */ /* 0x040fe40003f62270 */
[C---:B------:R-:W-:Y:S02]  /*0bc0*/  ISETP.EQ.AND P2, PT, R0.reuse, 0x10, PT ;  /* 0x000000100000780c */ /* 0x040fe40003f42270 */
[----:B------:R-:W-:Y:S01]  /*0bd0*/  ISETP.EQ.AND P1, PT, R0, 0x14, PT ;  /* 0x000000140000780c */ /* 0x000fe20003f22270 */
[----:B--2---:R-:W-:-:S03]  /*0be0*/  IMAD.WIDE.U32 R10, R8, R29, RZ ;  /* 0x0000001d080a7225 */ /* 0x004fc600078e00ff */
[----:B------:R-:W-:-:S04]  /*0bf0*/  IADD3 R0, P6, PT, R10, R25, RZ ;  /* 0x000000190a007210 */ /* 0x000fc80007fde0ff */
[----:B------:R-:W-:Y:S01]  /*0c00*/  IADD3.X R25, PT, PT, R11, UR4, RZ, P6, !PT ;  /* 0x000000040b197c10 */ /* 0x000fe2000b7fe4ff */
[--C-:B------:R-:W-:Y:S01]  /*0c10*/  @P0 IMAD.MOV.U32 R12, RZ, RZ, R0.reuse ;  /* 0x000000ffff0c0224 */ /* 0x100fe200078e0000 */
[----:B------:R-:W-:Y:S01]  /*0c20*/  ISETP.NE.AND P6, PT, R27, 0x6, PT ;  /* 0x000000061b00780c */ /* 0x000fe20003fc5270 */
[--C-:B------:R-:W-:Y:S01]  /*0c30*/  @P5 IMAD.MOV.U32 R22, RZ, RZ, R0.reuse ;  /* 0x000000ffff165224 */ /* 0x100fe200078e0000 */
[----:B------:R-:W-:Y:S01]  /*0c40*/  @P4 MOV R21, R0 ;  /* 0x0000000000154202 */ /* 0x000fe20000000f00 */
[--C-:B------:R-:W-:Y:S02]  /*0c50*/  @P3 IMAD.MOV.U32 R20, RZ, RZ, R0.reuse ;  /* 0x000000ffff143224 */ /* 0x100fe400078e0000 */
[--C-:B------:R-:W-:Y:S02]  /*0c60*/  @P2 IMAD.MOV.U32 R19, RZ, RZ, R0.reuse ;  /* 0x000000ffff132224 */ /* 0x100fe400078e0000 */
[----:B------:R-:W-:-:S06]  /*0c70*/  @P1 IMAD.MOV.U32 R18, RZ, RZ, R0 ;  /* 0x000000ffff121224 */ /* 0x000fcc00078e0000 */
[----:B------:R-:W-:Y:S05]  /*0c80*/  @P6 BRA `(.L_x_32) ;  /* 0xfffffffc00ac6947 */ /* 0x000fea000383ffff */
[----:B------:R-:W-:Y:S01]  /*0c90*/  SHF.R.U32.HI R8, RZ, 0x17, R16 ;  /* 0x00000017ff087819 */ /* 0x000fe20000011610 */
[----:B------:R-:W-:Y:S03]  /*0ca0*/  BSSY.RECONVERGENT B1, `(.L_x_33) ;  /* 0x0000028000017945 */ /* 0x000fe60003800200 */
[C---:B------:R-:W-:Y:S02]  /*0cb0*/  LOP3.LUT R0, R8.reuse, 0xe0, RZ, 0xc0, !PT ;  /* 0x000000e008007812 */ /* 0x040fe400078ec0ff */
[----:B------:R-:W-:-:S03]  /*0cc0*/  LOP3.LUT P6, RZ, R8, 0x1f, RZ, 0xc0, !PT ;  /* 0x0000001f08ff7812 */ /* 0x000fc600078cc0ff */
[----:B------:R-:W-:-:S05]  /*0cd0*/  VIADD R0, R0, 0xffffff80 ;  /* 0xffffff8000007836 */ /* 0x000fca0000000000 */
[----:B------:R-:W-:-:S04]  /*0ce0*/  SHF.R.U32.HI R0, RZ, 0x5, R0 ;  /* 0x00000005ff007819 */ /* 0x000fc80000011600 */
[----:B------:R-:W-:-:S04]  /*0cf0*/  LEA R9, -R0, RZ, 0x2 ;  /* 0x000000ff00097211 */ /* 0x000fc800078e11ff */
[C---:B------:R-:W-:Y:S02]  /*0d00*/  ISETP.EQ.AND P3, PT, R9.reuse, -0x18, PT ;  /* 0xffffffe80900780c */ /* 0x040fe40003f62270 */
[C---:B------:R-:W-:Y:S02]  /*0d10*/  ISETP.EQ.AND P4, PT, R9.reuse, -0x14, PT ;  /* 0xffffffec0900780c */ /* 0x040fe40003f82270 */
[C---:B------:R-:W-:Y:S02]  /*0d20*/  ISETP.EQ.AND P2, PT, R9.reuse, -0x10, PT ;  /* 0xfffffff00900780c */ /* 0x040fe40003f42270 */
[C---:B------:R-:W-:Y:S02]  /*0d30*/  ISETP.EQ.AND P1, PT, R9.reuse, -0xc, PT ;  /* 0xfffffff40900780c */ /* 0x040fe40003f22270 */
[C---:B------:R-:W-:Y:S02]  /*0d40*/  ISETP.EQ.AND P0, PT, R9.reuse, -0x8, PT ;  /* 0xfffffff80900780c */ /* 0x040fe40003f02270 */
[----:B------:R-:W-:-:S03]  /*0d50*/  ISETP.EQ.AND P5, PT, R9, 0x4, PT ;  /* 0x000000040900780c */ /* 0x000fc60003fa2270 */
[--C-:B------:R-:W-:Y:S01]  /*0d60*/  @P3 IMAD.MOV.U32 R0, RZ, RZ, R12.reuse ;  /* 0x000000ffff003224 */ /* 0x100fe200078e000c */
[C---:B------:R-:W-:Y:S01]  /*0d70*/  ISETP.EQ.AND P3, PT, R9.reuse, -0x4, PT ;  /* 0xfffffffc0900780c */ /* 0x040fe20003f62270 */
[----:B------:R-:W-:Y:S02]  /*0d80*/  @P4 IMAD.MOV.U32 R6, RZ, RZ, R12 ;  /* 0x000000ffff064224 */ /* 0x000fe400078e000c */
[--C-:B------:R-:W-:Y:S01]  /*0d90*/  @P4 IMAD.MOV.U32 R0, RZ, RZ, R22.reuse ;  /* 0x000000ffff004224 */ /* 0x100fe200078e0016 */
[----:B------:R-:W-:Y:S01]  /*0da0*/  ISETP.EQ.AND P4, PT, R9, RZ, PT ;  /* 0x000000ff0900720c */ /* 0x000fe20003f82270 */
        /* <DEDUP_REMOVED lines=13> */
[----:B------:R-:W-:Y:S02]  /*0e80*/  @P1 IMAD.MOV.U32 R7, RZ, RZ, R22 ;  /* 0x000000ffff071224 */ /* 0x000fe400078e0016 */
[----:B------:R-:W-:Y:S01]  /*0e90*/  @P0 IMAD.MOV.U32 R7, RZ, RZ, R21 ;  /* 0x000000ffff070224 */ /* 0x000fe200078e0015 */
[----:B------:R-:W-:Y:S01]  /*0ea0*/  ISETP.EQ.AND P0, PT, R9, 0x8, PT ;  /* 0x000000080900780c */ /* 0x000fe20003f02270 */
[----:B------:R-:W-:Y:S01]  /*0eb0*/  @P3 IMAD.MOV.U32 R7, RZ, RZ, R20 ;  /* 0x000000ffff073224 */ /* 0x000fe200078e0014 */
[----:B------:R-:W-:Y:S01]  /*0ec0*/  LOP3.LUT R9, R8, 0x1f, RZ, 0xc0, !PT ;  /* 0x0000001f08097812 */ /* 0x000fe200078ec0ff */
[----:B------:R-:W-:Y:S01]  /*0ed0*/  @P4 IMAD.MOV.U32 R7, RZ, RZ, R19 ;  /* 0x000000ffff074224 */ /* 0x000fe200078e0013 */
[----:B------:R-:W-:Y:S02]  /*0ee0*/  @P5 MOV R7, R18 ;  /* 0x0000001200075202 */ /* 0x000fe40000000f00 */
[----:B------:R-:W-:-:S07]  /*0ef0*/  SHF.L.W.U32.HI R0, R6, R9, R0 ;  /* 0x0000000906007219 */ /* 0x000fce0000010e00 */
[----:B------:R-:W-:-:S05]  /*0f00*/  @P0 IMAD.MOV.U32 R7, RZ, RZ, R25 ;  /* 0x000000ffff070224 */ /* 0x000fca00078e0019 */
[----:B------:R-:W-:-:S07]  /*0f10*/  SHF.L.W.U32.HI R6, R7, R9, R6 ;  /* 0x0000000907067219 */ /* 0x000fce0000010e06 */
.L_x_34:
[----:B------:R-:W-:Y:S05]  /*0f20*/  BSYNC.RECONVERGENT B1 ;  /* 0x0000000000017941 */ /* 0x000fea0003800200 */
.L_x_33:
        /* <DEDUP_REMOVED lines=18> */
.L_x_31:
[----:B------:R-:W-:Y:S05]  /*1050*/  BSYNC.RECONVERGENT B0 ;  /* 0x0000000000007941 */ /* 0x000fea0003800200 */
.L_x_30:
[----:B0-----:R-:W-:Y:S01]  /*1060*/  FMUL R7, R6, R6 ;  /* 0x0000000606077220 */ /* 0x001fe20000400000 */
[----:B------:R-:W-:Y:S01]  /*1070*/  LOP3.LUT R0, R10, 0x1, RZ, 0xc0, !PT ;  /* 0x000000010a007812 */ /* 0x000fe200078ec0ff */
[----:B------:R-:W-:Y:S01]  /*1080*/  IMAD.MOV.U32 R11, RZ, RZ, 0x3effffff ;  /* 0x3effffffff0b7424 */ /* 0x000fe200078e00ff */
[----:B------:R-:W-:Y:S01]  /*1090*/  MOV R16, 0x3d2aaabb ;  /* 0x3d2aaabb00107802 */ /* 0x000fe20000000f00 */
[----:B------:R-:W-:Y:S01]  /*10a0*/  FFMA R17, R7, R17, -0.0013887860113754868507 ;  /* 0xbab607ed07117423 */ /* 0x000fe20000000011 */
[----:B------:R-:W-:Y:S01]  /*10b0*/  ISETP.NE.U32.AND P0, PT, R0, 0x1, PT ;  /* 0x000000010000780c */ /* 0x000fe20003f05070 */
[----:B------:R-:W0:Y:S01]  /*10c0*/  LDCU UR4, c[0x0][0x390] ;  /* 0x00007200ff0477ac */ /* 0x000e220008000800 */
[----:B------:R-:W-:Y:S01]  /*10d0*/  LOP3.LUT P1, RZ, R10, 0x2, RZ, 0xc0, !PT ;  /* 0x000000020aff7812 */ /* 0x000fe2000782c0ff */
[----:B------:R1:W-:Y:S01]  /*10e0*/  STG.E.U8 desc[UR6][R4.64+0x2], RZ ;  /* 0x000002ff04007986 */ /* 0x0003e2000c101106 */
[----:B------:R-:W-:Y:S01]  /*10f0*/  FSEL R8, R17, -0.00019574658654164522886, !P0 ;  /* 0xb94d415311087808 */ /* 0x000fe20004000000 */
[----:B------:R-:W-:Y:S01]  /*1100*/  VIADD R13, R13, 0x1 ;  /* 0x000000010d0d7836 */ /* 0x000fe20000000000 */
[----:B------:R-:W-:-:S02]  /*1110*/  FSEL R16, R16, 0.0083327032625675201416, !P0 ;  /* 0x3c0885e410107808 */ /* 0x000fc40004000000 */
[----:B------:R-:W-:Y:S01]  /*1120*/  FSEL R0, R6, 1, P0 ;  /* 0x3f80000006007808 */ /* 0x000fe20000000000 */
[----:B------:R-:W-:Y:S01]  /*1130*/  IMAD.MOV.U32 R6, RZ, RZ, 0xff ;  /* 0x000000ffff067424 */ /* 0x000fe200078e00ff */
[----:B------:R-:W-:Y:S01]  /*1140*/  FSEL R11, -R11, -0.16666662693023681641, !P0 ;  /* 0xbe2aaaa80b0b7808 */ /* 0x000fe20004000100 */
[C---:B------:R-:W-:Y:S02]  /*1150*/  FFMA R8, R7.reuse, R8, R16 ;  /* 0x0000000807087223 */ /* 0x040fe40000000010 */
[C---:B------:R-:W-:Y:S01]  /*1160*/  FFMA R9, R7.reuse, R0, RZ ;  /* 0x0000000007097223 */ /* 0x040fe200000000ff */
[----:B------:R1:W-:Y:S01]  /*1170*/  STG.E.U8 desc[UR6][R4.64+0x3], R6 ;  /* 0x0000030604007986 */ /* 0x0003e2000c101106 */
[----:B------:R-:W-:-:S04]  /*1180*/  FFMA R8, R7, R8, R11 ;  /* 0x0000000807087223 */ /* 0x000fc8000000000b */
[----:B------:R-:W-:Y:S01]  /*1190*/  FFMA R0, R9, R8, R0 ;  /* 0x0000000809007223 */ /* 0x000fe20000000000 */
[----:B0-----:R-:W-:-:S03]  /*11a0*/  ISETP.NE.AND P0, PT, R13, UR4, PT ;  /* 0x000000040d007c0c */ /* 0x001fc6000bf05270 */
[----:B------:R-:W-:-:S04]  /*11b0*/  @P1 FADD R0, RZ, -R0 ;  /* 0x80000000ff001221 */ /* 0x000fc80000000000 */
[----:B------:R-:W-:-:S04]  /*11c0*/  FFMA R0, R0, R23, 0.5 ;  /* 0x3f00000000007423 */ /* 0x000fc80000000017 */
[----:B------:R-:W-:-:S04]  /*11d0*/  FMUL R0, R0, 255 ;  /* 0x437f000000007820 */ /* 0x000fc80000400000 */
[----:B------:R-:W0:Y:S02]  /*11e0*/  F2I.U32.TRUNC.NTZ R7, R0 ;  /* 0x0000000000077305 */ /* 0x000e24000020f000 */
[----:B0-----:R1:W-:Y:S01]  /*11f0*/  STG.E.U8 desc[UR6][R4.64+0x1], R7 ;  /* 0x0000010704007986 */ /* 0x0013e2000c101106 */
[----:B------:R-:W-:Y:S05]  /*1200*/  @P0 BRA `(.L_x_35) ;  /* 0xffffffec00dc0947 */ /* 0x000fea000383ffff */
[----:B------:R-:W-:Y:S05]  /*1210*/  EXIT ;  /* 0x000000000000794d */ /* 0x000fea0003800000 */
.L_x_36:
        /* <DEDUP_REMOVED lines=14> */
.L_x_69:


//--------------------- .text._Z22cuda_kernel_texture_2dPhiimf --------------------------
	.section	.text._Z22cuda_kernel_texture_2dPhiimf,"ax",@progbits
	.align	128
        .global         _Z22cuda_kernel_texture_2dPhiimf
        .type           _Z22cuda_kernel_texture_2dPhiimf,@function
        .size           _Z22cuda_kernel_texture_2dPhiimf,(.L_x_67 - _Z22cuda_kernel_texture_2dPhiimf)
        .other          _Z22cuda_kernel_texture_2dPhiimf,@"STO_CUDA_ENTRY STV_DEFAULT"
_Z22cuda_kernel_texture_2dPhiimf:
.text._Z22cuda_kernel_texture_2dPhiimf:
        /* <DEDUP_REMOVED lines=15> */
[----:B------:R-:W0:Y:S01]  /*00f0*/  LDC.64 R2, c[0x0][0x380] ;  /* 0x0000e000ff027b82 */ /* 0x000e220000000a00 */
[----:B------:R-:W0:Y:S01]  /*0100*/  LDCU.64 UR4, c[0x0][0x390] ;  /* 0x00007200ff0477ac */ /* 0x000e220008000a00 */
[----:B------:R-:W-:Y:S01]  /*0110*/  I2FP.F32.S32 R0, R4 ;  /* 0x0000000400007245 */ /* 0x000fe20000201400 */
[----:B------:R-:W1:Y:S01]  /*0120*/  MUFU.RCP R6, R9 ;  /* 0x0000000900067308 */ /* 0x000e620000001000 */
[----:B------:R-:W-:Y:S03]  /*0130*/  BSSY.RECONVERGENT B0, `(.L_x_37) ;  /* 0x0000010000007945 */ /* 0x000fe60003800200 */
[----:B------:R-:W-:-:S04]  /*0140*/  FADD R0, R0, R0 ;  /* 0x0000000000007221 */ /* 0x000fc80000000000 */
[----:B------:R-:W2:Y:S01]  /*0150*/  FCHK P0, R0, R9 ;  /* 0x0000000900007302 */ /* 0x000ea20000000000 */
[----:B-1----:R-:W-:-:S04]  /*0160*/  FFMA R7, -R9, R6, 1 ;  /* 0x3f80000009077423 */ /* 0x002fc80000000106 */
[----:B------:R-:W-:Y:S01]  /*0170*/  FFMA R11, R6, R7, R6 ;  /* 0x00000007060b7223 */ /* 0x000fe20000000006 */
[----:B0-----:R-:W-:-:S04]  /*0180*/  IMAD.WIDE.U32 R2, R5, UR4, R2 ;  /* 0x0000000405027c25 */ /* 0x001fc8000f8e0002 */
[----:B------:R-:W-:Y:S01]  /*0190*/  FFMA R8, R0, R11, RZ ;  /* 0x0000000b00087223 */ /* 0x000fe200000000ff */
[----:B------:R-:W-:Y:S02]  /*01a0*/  IMAD.SHL.U32 R7, R4, 0x4, RZ ;  /* 0x0000000404077824 */ /* 0x000fe400078e00ff */
[----:B------:R-:W-:Y:S02]  /*01b0*/  IMAD R3, R5, UR5, R3 ;  /* 0x0000000505037c24 */ /* 0x000fe4000f8e0203 */
[----:B------:R-:W-:Y:S01]  /*01c0*/  FFMA R4, -R9, R8, R0 ;  /* 0x0000000809047223 */ /* 0x000fe20000000100 */
[----:B------:R-:W-:-:S04]  /*01d0*/  IMAD.WIDE R6, R7, 0x4, R2 ;  /* 0x0000000407067825 */ /* 0x000fc800078e0202 */
[----:B------:R-:W-:Y:S01]  /*01e0*/  FFMA R4, R11, R4, R8 ;  /* 0x000000040b047223 */ /* 0x000fe20000000008 */
[----:B--2---:R-:W-:Y:S06]  /*01f0*/  @!P0 BRA `(.L_x_38) ;  /* 0x00000000000c8947 */ /* 0x004fec0003800000 */
[----:B------:R-:W-:Y:S02]  /*0200*/  MOV R3, R9 ;  /* 0x0000000900037202 */ /* 0x000fe40000000f00 */
[----:B------:R-:W-:-:S07]  /*0210*/  MOV R2, 0x230 ;  /* 0x0000023000027802 */ /* 0x000fce0000000f00 */
[----:B------:R-:W-:Y:S05]  /*0220*/  CALL.REL.NOINC `($__internal_2_$__cuda_sm3x_div_rn_noftz_f32_slowpath) ;  /* 0x0000001800d07944 */ /* 0x000fea0003c00000 */
.L_x_38:
[----:B------:R-:W-:Y:S05]  /*0230*/  BSYNC.RECONVERGENT B0 ;  /* 0x0000000000007941 */ /* 0x000fea0003800200 */
.L_x_37:
[----:B------:R-:W0:Y:S01]  /*0240*/  LDC R9, c[0x0][0x398] ;  /* 0x0000e600ff097b82 */ /* 0x000e220000000800 */
[----:B------:R-:W-:Y:S01]  /*0250*/  FADD R4, R4, -1 ;  /* 0xbf80000004047421 */ /* 0x000fe20000000000 */
[----:B------:R-:W1:Y:S01]  /*0260*/  LDCU.64 UR6, c[0x0][0x358] ;  /* 0x00006b00ff0677ac */ /* 0x000e620008000a00 */
[----:B------:R-:W-:Y:S02]  /*0270*/  BSSY.RECONVERGENT B0, `(.L_x_39) ;  /* 0x0000041000007945 */ /* 0x000fe40003800200 */
[----:B0-----:R-:W-:-:S04]  /*0280*/  FFMA R9, R4, 10, R9 ;  /* 0x4120000004097823 */ /* 0x001fc80000000009 */
        /* <DEDUP_REMOVED lines=12> */
[----:B------:R-:W-:Y:S02]  /*0350*/  IMAD.SHL.U32 R2, R9, 0x100, RZ ;  /* 0x0000010009027824 */ /* 0x000fe400078e00ff */
[----:B------:R-:W-:Y:S02]  /*0360*/  HFMA2 R8, -RZ, RZ, 0, 0 ;  /* 0x00000000ff087431 */ /* 0x000fe400000001ff */
[----:B------:R-:W-:Y:S01]  /*0370*/  IMAD.MOV.U32 R0, RZ, RZ, R1 ;  /* 0x000000ffff007224 */ /* 0x000fe200078e0001 */
[----:B------:R-:W0:Y:S01]  /*0380*/  LDCU.64 UR8, c[0x4][URZ] ;  /* 0x01000000ff0877ac */ /* 0x000e220008000a00 */
[----:B------:R-:W-:Y:S01]  /*0390*/  LOP3.LUT R15, R2, 0x80000000, RZ, 0xfc, !PT ;  /* 0x80000000020f7812 */ /* 0x000fe200078efcff */
[----:B------:R-:W-:Y:S01]  /*03a0*/  UMOV UR5, URZ ;  /* 0x000000ff00057c82 */ /* 0x000fe20008000000 */
[----:B------:R-:W-:-:S05]  /*03b0*/  UMOV UR4, URZ ;  /* 0x000000ff00047c82 */ /* 0x000fca0008000000 */
.L_x_41:
[----:B0-----:R-:W-:Y:S01]  /*03c0*/  IMAD.U32 R10, RZ, RZ, UR8 ;  /* 0x00000008ff0a7e24 */ /* 0x001fe2000f8e00ff */
[----:B------:R-:W-:-:S05]  /*03d0*/  MOV R11, UR9 ;  /* 0x00000009000b7c02 */ /* 0x000fca0008000f00 */
        /* <DEDUP_REMOVED lines=27> */
[C---:B------:R-:W-:Y:S02]  /*0590*/  SHF.L.W.U32.HI R2, R3.reuse, 0x2, R0 ;  /* 0x0000000203027819 */ /* 0x040fe40000010e00 */
[----:B------:R-:W-:Y:S02]  /*05a0*/  SHF.L.U32 R3, R3, 0x2, RZ ;  /* 0x0000000203037819 */ /* 0x000fe400000006ff */
[----:B------:R-:W-:-:S02]  /*05b0*/  SHF.R.S32.HI R4, RZ, 0x1f, R2 ;  /* 0x0000001fff047819 */ /* 0x000fc40000011402 */
[----:B------:R-:W-:Y:S02]  /*05c0*/  LOP3.LUT R9, R2, R9, RZ, 0x3c, !PT ;  /* 0x0000000902097212 */ /* 0x000fe400078e3cff */
[C---:B------:R-:W-:Y:S02]  /*05d0*/  LOP3.LUT R10, R4.reuse, R3, RZ, 0x3c, !PT ;  /* 0x00000003040a7212 */ /* 0x040fe400078e3cff */
[----:B------:R-:W-:Y:S02]  /*05e0*/  LOP3.LUT R11, R4, R2, RZ, 0x3c, !PT ;  /* 0x00000002040b7212 */ /* 0x000fe400078e3cff */
[----:B------:R-:W-:Y:S02]  /*05f0*/  SHF.R.U32.HI R3, RZ, 0x1e, R0 ;  /* 0x0000001eff037819 */ /* 0x000fe40000011600 */
[----:B------:R-:W-:Y:S02]  /*0600*/  ISETP.GE.AND P1, PT, R9, RZ, PT ;  /* 0x000000ff0900720c */ /* 0x000fe40003f26270 */
[----:B------:R-:W1:Y:S01]  /*0610*/  I2F.F64.S64 R10, R10 ;  /* 0x0000000a000a7312 */ /* 0x000e620000301c00 */
[----:B------:R-:W-:-:S05]  /*0620*/  LEA.HI R0, R2, R3, RZ, 0x1 ;  /* 0x0000000302007211 */ /* 0x000fca00078f08ff */
[----:B------:R-:W-:-:S04]  /*0630*/  IMAD.MOV R2, RZ, RZ, -R0 ;  /* 0x000000ffff027224 */ /* 0x000fc800078e0a00 */
[----:B------:R-:W-:Y:S01]  /*0640*/  @!P0 IMAD.MOV.U32 R0, RZ, RZ, R2 ;  /* 0x000000ffff008224 */ /* 0x000fe200078e0002 */
[----:B-1----:R-:W-:-:S10]  /*0650*/  DMUL R12, R10, UR4 ;  /* 0x000000040a0c7c28 */ /* 0x002fd40008000000 */
[----:B------:R-:W1:Y:S02]  /*0660*/  F2F.F32.F64 R12, R12 ;  /* 0x0000000c000c7310 */ /* 0x000e640000301000 */
[----:B01----:R-:W-:-:S07]  /*0670*/  FSEL R2, -R12, R12, !P1 ;  /* 0x0000000c0c027208 */ /* 0x003fce0004800100 */
.L_x_40:
[----:B------:R-:W-:Y:S05]  /*0680*/  BSYNC.RECONVERGENT B0 ;  /* 0x0000000000007941 */ /* 0x000fea0003800200 */
.L_x_39:
[----:B------:R-:W0:Y:S01]  /*0690*/  LDCU UR4, c[0x0][0x38c] ;  /* 0x00007180ff0477ac */ /* 0x000e220008000800 */
[----:B------:R-:W-:Y:S01]  /*06a0*/  MOV R4, 0x37cbac00 ;  /* 0x37cbac0000047802 */ /* 0x000fe20000000f00 */
[----:B------:R-:W-:Y:S01]  /*06b0*/  FMUL R9, R2, R2 ;  /* 0x0000000202097220 */ /* 0x000fe20000400000 */
[----:B------:R-:W-:Y:S01]  /*06c0*/  LOP3.LUT R8, R0, 0x1, RZ, 0xc0, !PT ;  /* 0x0000000100087812 */ /* 0x000fe200078ec0ff */
[----:B------:R-:W-:Y:S01]  /*06d0*/  IMAD.MOV.U32 R10, RZ, RZ, 0x3e2aaaa8 ;  /* 0x3e2aaaa8ff0a7424 */ /* 0x000fe200078e00ff */
[----:B------:R-:W-:Y:S01]  /*06e0*/  BSSY.RECONVERGENT B0, `(.L_x_42) ;  /* 0x000001f000007945 */ /* 0x000fe20003800200 */
[----:B------:R-:W-:Y:S01]  /*06f0*/  FFMA R4, R9, R4, -0.0013887860113754868507 ;  /* 0xbab607ed09047423 */ /* 0x000fe20000000004 */
[----:B------:R-:W-:Y:S01]  /*0700*/  ISETP.NE.U32.AND P0, PT, R8, 0x1, PT ;  /* 0x000000010800780c */ /* 0x000fe20003f05070 */
[----:B------:R-:W-:-:S03]  /*0710*/  IMAD.MOV.U32 R8, RZ, RZ, 0x3c0885e4 ;  /* 0x3c0885e4ff087424 */ /* 0x000fc600078e00ff */
[----:B------:R-:W-:Y:S02]  /*0720*/  FSEL R4, R4, -0.00019574658654164522886, P0 ;  /* 0xb94d415304047808 */ /* 0x000fe40000000000 */
[----:B------:R-:W-:Y:S02]  /*0730*/  FSEL R8, R8, 0.041666727513074874878, !P0 ;  /* 0x3d2aaabb08087808 */ /* 0x000fe40004000000 */
[----:B------:R-:W-:Y:S02]  /*0740*/  FSEL R10, -R10, -0.4999999701976776123, !P0 ;  /* 0xbeffffff0a0a7808 */ /* 0x000fe40004000100 */
[----:B0-----:R-:W-:Y:S01]  /*0750*/  I2FP.F32.U32 R3, UR4 ;  /* 0x0000000400037c45 */ /* 0x001fe20008201000 */
[C---:B------:R-:W-:Y:S01]  /*0760*/  FFMA R8, R9.reuse, R4, R8 ;  /* 0x0000000409087223 */ /* 0x040fe20000000008 */
[----:B------:R-:W-:Y:S02]  /*0770*/  IADD3 R4, PT, PT, R0, 0x1, RZ ;  /* 0x0000000100047810 */ /* 0x000fe40007ffe0ff */
[----:B------:R-:W0:Y:S01]  /*0780*/  MUFU.RCP R12, R3 ;  /* 0x00000003000c7308 */ /* 0x000e220000001000 */
[----:B------:R-:W-:Y:S01]  /*0790*/  FSEL R0, R2, 1, !P0 ;  /* 0x3f80000002007808 */ /* 0x000fe20004000000 */
[----:B------:R-:W-:Y:S01]  /*07a0*/  FFMA R8, R9, R8, R10 ;  /* 0x0000000809087223 */ /* 0x000fe2000000000a */
[----:B------:R-:W-:-:S02]  /*07b0*/  I2FP.F32.U32 R2, R5 ;  /* 0x0000000500027245 */ /* 0x000fc40000201000 */
[----:B------:R-:W-:Y:S01]  /*07c0*/  LOP3.LUT P1, RZ, R4, 0x2, RZ, 0xc0, !PT ;  /* 0x0000000204ff7812 */ /* 0x000fe2000782c0ff */
[----:B------:R-:W-:Y:S02]  /*07d0*/  FFMA R9, R9, R0, RZ ;  /* 0x0000000009097223 */ /* 0x000fe400000000ff */
[----:B------:R-:W-:Y:S02]  /*07e0*/  FADD R2, R2, R2 ;  /* 0x0000000202027221 */ /* 0x000fe40000000000 */
[----:B------:R-:W-:Y:S01]  /*07f0*/  FFMA R0, R9, R8, R0 ;  /* 0x0000000809007223 */ /* 0x000fe20000000000 */
[----:B------:R-:W-:Y:S01]  /*0800*/  IMAD.MOV.U32 R9, RZ, RZ, 0x3f000000 ;  /* 0x3f000000ff097424 */ /* 0x000fe200078e00ff */
[----:B------:R-:W1:Y:S01]  /*0810*/  FCHK P0, R2, R3 ;  /* 0x0000000302007302 */ /* 0x000e620000000000 */
[----:B0-----:R-:W-:-:S05]  /*0820*/  FFMA R11, -R3, R12, 1 ;  /* 0x3f800000030b7423 */ /* 0x001fca000000010c */
[----:B------:R-:W-:Y:S01]  /*0830*/  @P1 FADD R0, RZ, -R0 ;  /* 0x80000000ff001221 */ /* 0x000fe20000000000 */
[----:B------:R-:W-:-:S04]  /*0840*/  FFMA R11, R12, R11, R12 ;  /* 0x0000000b0c0b7223 */ /* 0x000fc8000000000c */
[----:B------:R-:W-:-:S04]  /*0850*/  FFMA R4, R2, R11, RZ ;  /* 0x0000000b02047223 */ /* 0x000fc800000000ff */
[----:B------:R-:W-:-:S04]  /*0860*/  FFMA R5, -R3, R4, R2 ;  /* 0x0000000403057223 */ /* 0x000fc80000000102 */
[----:B------:R-:W-:Y:S01]  /*0870*/  FFMA R4, R11, R5, R4 ;  /* 0x000000050b047223 */ /* 0x000fe20000000004 */
[----:B------:R-:W-:Y:S01]  /*0880*/  FFMA R5, R0, R9, 0.5 ;  /* 0x3f00000000057423 */ /* 0x000fe20000000009 */
[----:B-1----:R-:W-:Y:S06]  /*0890*/  @!P0 BRA `(.L_x_43) ;  /* 0x00000000000c8947 */ /* 0x002fec0003800000 */
[----:B------:R-:W-:Y:S01]  /*08a0*/  IMAD.MOV.U32 R0, RZ, RZ, R2 ;  /* 0x000000ffff007224 */ /* 0x000fe200078e0002 */
[----:B------:R-:W-:-:S07]  /*08b0*/  MOV R2, 0x8d0 ;  /* 0x000008d000027802 */ /* 0x000fce0000000f00 */
[----:B------:R-:W-:Y:S05]  /*08c0*/  CALL.REL.NOINC `($__internal_2_$__cuda_sm3x_div_rn_noftz_f32_slowpath) ;  /* 0x0000001400287944 */ /* 0x000fea0003c00000 */
.L_x_43:
[----:B------:R-:W-:Y:S05]  /*08d0*/  BSYNC.RECONVERGENT B0 ;  /* 0x0000000000007941 */ /* 0x000fea0003800200 */
.L_x_42:
[----:B------:R-:W0:Y:S01]  /*08e0*/  LDC R13, c[0x0][0x398] ;  /* 0x0000e600ff0d7b82 */ /* 0x000e220000000800 */
[----:B------:R-:W-:Y:S01]  /*08f0*/  FADD R4, R4, -1 ;  /* 0xbf80000004047421 */ /* 0x000fe20000000000 */
[----:B------:R-:W-:Y:S03]  /*0900*/  BSSY.RECONVERGENT B0, `(.L_x_44) ;  /* 0x0000041000007945 */ /* 0x000fe60003800200 */
        /* <DEDUP_REMOVED lines=8> */
[----:B------:R-:W-:Y:S06]  /*0990*/  @!P0 BRA `(.L_x_45) ;  /* 0x0000000000dc8947 */ /* 0x000fec0003800000 */
[----:B------:R-:W-:-:S13]  /*09a0*/  FSETP.NEU.AND P0, PT, |R9|, +INF , PT ;  /* 0x7f8000000900780b */ /* 0x000fda0003f0d200 */
[----:B------:R-:W-:Y:S01]  /*09b0*/  @!P0 FMUL R0, RZ, R9 ;  /* 0x00000009ff008220 */ /* 0x000fe20000400000 */
[----:B------:R-:W-:Y:S01]  /*09c0*/  @!P0 MOV R3, RZ ;  /* 0x000000ff00038202 */ /* 0x000fe20000000f00 */
[----:B------:R-:W-:Y:S06]  /*09d0*/  @!P0 BRA `(.L_x_45) ;  /* 0x0000000000cc8947 */ /* 0x000fec0003800000 */
[----:B------:R-:W-:Y:S01]  /*09e0*/  IMAD.SHL.U32 R2, R9, 0x100, RZ ;  /* 0x0000010009027824 */ /* 0x000fe200078e00ff */
[----:B------:R-:W-:Y:S01]  /*09f0*/  MOV R0, R1 ;  /* 0x0000000100007202 */ /* 0x000fe20000000f00 */
[----:B------:R-:W-:Y:S01]  /*0a00*/  IMAD.MOV.U32 R8, RZ, RZ, RZ ;  /* 0x000000ffff087224 */ /* 0x000fe200078e00ff */
[----:B------:R-:W0:Y:S02]  /*0a10*/  LDCU.64 UR8, c[0x4][URZ] ;  /* 0x01000000ff0877ac */ /* 0x000e240008000a00 */
[----:B------:R-:W-:Y:S01]  /*0a20*/  LOP3.LUT R17, R2, 0x80000000, RZ, 0xfc, !PT ;  /* 0x8000000002117812 */ /* 0x000fe200078efcff */
[----:B------:R-:W-:Y:S01]  /*0a30*/  UMOV UR5, URZ ;  /* 0x000000ff00057c82 */ /* 0x000fe20008000000 */
[----:B------:R-:W-:-:S05]  /*0a40*/  UMOV UR4, URZ ;  /* 0x000000ff00047c82 */ /* 0x000fca0008000000 */
.L_x_46:
        /* <DEDUP_REMOVED lines=16> */
[----:B------:R-:W-:Y:S02]  /*0b50*/  LOP3.LUT P0, RZ, R4, 0x1f, RZ, 0xc0, !PT ;  /* 0x0000001f04ff7812 */ /* 0x000fe4000780c0ff */
[----:B------:R-:W-:-:S04]  /*0b60*/  IADD3 R0, PT, PT, R0, -0x80, RZ ;  /* 0xffffff8000007810 */ /* 0x000fc80007ffe0ff */
        /* <DEDUP_REMOVED lines=19> */
[----:B------:R-:W1:Y:S01]  /*0ca0*/  I2F.F64.S64 R10, R10 ;  /* 0x0000000a000a7312 */ /* 0x000e620000301c00 */
[----:B------:R-:W-:-:S04]  /*0cb0*/  LEA.HI R3, R2, R3, RZ, 0x1 ;  /* 0x0000000302037211 */ /* 0x000fc800078f08ff */
[----:B------:R-:W-:-:S05]  /*0cc0*/  IADD3 R0, PT, PT, -R3, RZ, RZ ;  /* 0x000000ff03007210 */ /* 0x000fca0007ffe1ff */
[----:B------:R-:W-:Y:S01]  /*0cd0*/  @!P0 IMAD.MOV.U32 R3, RZ, RZ, R0 ;  /* 0x000000ffff038224 */ /* 0x000fe200078e0000 */
[----:B-1----:R-:W-:-:S10]  /*0ce0*/  DMUL R14, R10, UR4 ;  /* 0x000000040a0e7c28 */ /* 0x002fd40008000000 */
[----:B------:R-:W1:Y:S02]  /*0cf0*/  F2F.F32.F64 R14, R14 ;  /* 0x0000000e000e7310 */ /* 0x000e640000301000 */
[----:B01----:R-:W-:-:S07]  /*0d00*/  FSEL R0, -R14, R14, !P1 ;  /* 0x0000000e0e007208 */ /* 0x003fce0004800100 */
.L_x_45:
[----:B------:R-:W-:Y:S05]  /*0d10*/  BSYNC.RECONVERGENT B0 ;  /* 0x0000000000007941 */ /* 0x000fea0003800200 */
.L_x_44:
[----:B------:R-:W2:Y:S01]  /*0d20*/  LDG.E R2, desc[UR6][R6.64] ;  /* 0x0000000606027981 */ /* 0x000ea2000c1e1900 */
[C---:B------:R-:W-:Y:S01]  /*0d30*/  FMUL R4, |R5|.reuse, 16777216 ;  /* 0x4b80000005047820 */ /* 0x040fe20000400200 */
[----:B------:R-:W-:Y:S01]  /*0d40*/  FSETP.GEU.AND P0, PT, |R5|, 1.175494350822287508e-38, PT ;  /* 0x008000000500780b */ /* 0x000fe20003f0e200 */
[----:B------:R-:W-:Y:S01]  /*0d50*/  VIADD R16, R3, 0x1 ;  /* 0x0000000103107836 */ /* 0x000fe20000000000 */
[----:B------:R-:W-:Y:S01]  /*0d60*/  FSETP.NEU.AND P3, PT, R5, 1, PT ;  /* 0x3f8000000500780b */ /* 0x000fe20003f6d000 */
[----:B------:R-:W-:Y:S01]  /*0d70*/  BSSY.RECONVERGENT B0, `(.L_x_47) ;  /* 0x000005a000007945 */ /* 0x000fe20003800200 */
[----:B------:R-:W-:-:S04]  /*0d80*/  FSEL R4, R4, |R5|, !P0 ;  /* 0x4000000504047208 */ /* 0x000fc80004000000 */
[----:B------:R-:W-:-:S04]  /*0d90*/  IADD3 R8, PT, PT, R4, -0x3f3504f3, RZ ;  /* 0xc0cafb0d04087810 */ /* 0x000fc80007ffe0ff */
[----:B------:R-:W-:Y:S02]  /*0da0*/  LOP3.LUT R9, R8, 0xff800000, RZ, 0xc0, !PT ;  /* 0xff80000008097812 */ /* 0x000fe400078ec0ff */
[----:B------:R-:W-:Y:S02]  /*0db0*/  FSEL R8, RZ, -24, P0 ;  /* 0xc1c00000ff087808 */ /* 0x000fe40000000000 */
[----:B------:R-:W-:Y:S01]  /*0dc0*/  LOP3.LUT P0, RZ, R16, 0x2, RZ, 0xc0, !PT ;  /* 0x0000000210ff7812 */ /* 0x000fe2000780c0ff */
[----:B------:R-:W-:Y:S01]  /*0dd0*/  IMAD.IADD R4, R4, 0x1, -R9 ;  /* 0x0000000104047824 */ /* 0x000fe200078e0a09 */
[----:B------:R-:W-:-:S03]  /*0de0*/  I2FP.F32.S32 R9, R9 ;  /* 0x0000000900097245 */ /* 0x000fc60000201400 */
[C---:B------:R-:W-:Y:S01]  /*0df0*/  FADD R10, R4.reuse, 1 ;  /* 0x3f800000040a7421 */ /* 0x040fe20000000000 */
[----:B------:R-:W-:-:S04]  /*0e00*/  FADD R15, R4, -1 ;  /* 0xbf800000040f7421 */ /* 0x000fc80000000000 */
[----:B------:R-:W-:Y:S01]  /*0e10*/  FADD R11, R15, R15 ;  /* 0x0000000f0f0b7221 */ /* 0x000fe20000000000 */
[----:B------:R-:W0:Y:S03]  /*0e20*/  MUFU.RCP R10, R10 ;  /* 0x0000000a000a7308 */ /* 0x000e260000001000 */
[----:B0-----:R-:W-:Y:S01]  /*0e30*/  FMUL R4, R10, R11 ;  /* 0x0000000b0a047220 */ /* 0x001fe20000400000 */
[----:B------:R-:W-:Y:S01]  /*0e40*/  FFMA R11, R9, 1.1920928955078125e-07, R8 ;  /* 0x34000000090b7823 */ /* 0x000fe20000000008 */
[----:B------:R-:W-:Y:S02]  /*0e50*/  MOV R8, 0x3a2c32e4 ;  /* 0x3a2c32e400087802 */ /* 0x000fe40000000f00 */
[----:B------:R-:W-:Y:S01]  /*0e60*/  FADD R9, R15, -R4 ;  /* 0x800000040f097221 */ /* 0x000fe20000000000 */
[----:B------:R-:W-:-:S03]  /*0e70*/  FMUL R17, R4, R4 ;  /* 0x0000000404117220 */ /* 0x000fc60000400000 */
[----:B------:R-:W-:Y:S01]  /*0e80*/  FADD R12, R9, R9 ;  /* 0x00000009090c7221 */ /* 0x000fe20000000000 */
[----:B------:R-:W-:Y:S01]  /*0e90*/  FFMA R9, R4, 1.4426950216293334961, R11 ;  /* 0x3fb8aa3b04097823 */ /* 0x000fe2000000000b */
[----:B------:R-:W-:Y:S02]  /*0ea0*/  FFMA R14, R17, R8, 0.0032181653659790754318 ;  /* 0x3b52e7db110e7423 */ /* 0x000fe40000000008 */
[----:B------:R-:W-:Y:S01]  /*0eb0*/  FFMA R15, R15, -R4, R12 ;  /* 0x800000040f0f7223 */ /* 0x000fe2000000000c */
[----:B------:R-:W-:Y:S01]  /*0ec0*/  FADD R11, R11, -R9 ;  /* 0x800000090b0b7221 */ /* 0x000fe20000000000 */
[C---:B------:R-:W-:Y:S02]  /*0ed0*/  FFMA R14, R17.reuse, R14, 0.018033718690276145935 ;  /* 0x3c93bb73110e7423 */ /* 0x040fe4000000000e */
[----:B------:R-:W-:Y:S01]  /*0ee0*/  FMUL R15, R10, R15 ;  /* 0x0000000f0a0f7220 */ /* 0x000fe20000400000 */
[----:B------:R-:W-:Y:S01]  /*0ef0*/  FFMA R10, R4, 1.4426950216293334961, R11 ;  /* 0x3fb8aa3b040a7823 */ /* 0x000fe2000000000b */
[----:B------:R-:W-:-:S03]  /*0f00*/  FFMA R14, R17, R14, 0.12022458761930465698 ;  /* 0x3df6384f110e7423 */ /* 0x000fc6000000000e */
[----:B------:R-:W-:Y:S01]  /*0f10*/  FFMA R11, R15, 1.4426950216293334961, R10 ;  /* 0x3fb8aa3b0f0b7823 */ /* 0x000fe2000000000a */
[----:B------:R-:W-:-:S03]  /*0f20*/  FMUL R17, R17, R14 ;  /* 0x0000000e11117220 */ /* 0x000fc60000400000 */
[----:B------:R-:W-:Y:S01]  /*0f30*/  FFMA R10, R4, 1.9251366722983220825e-08, R11 ;  /* 0x32a55e34040a7823 */ /* 0x000fe2000000000b */
[----:B------:R-:W-:-:S04]  /*0f40*/  FMUL R11, R17, 3 ;  /* 0x40400000110b7820 */ /* 0x000fc80000400000 */
[----:B------:R-:W-:Y:S01]  /*0f50*/  FFMA R10, R15, R11, R10 ;  /* 0x0000000b0f0a7223 */ /* 0x000fe2000000000a */
[----:B------:R-:W-:-:S03]  /*0f60*/  FMUL R15, R0, R0 ;  /* 0x00000000000f7220 */ /* 0x000fc60000400000 */
[----:B------:R-:W-:-:S04]  /*0f70*/  FFMA R10, R4, R17, R10 ;  /* 0x00000011040a7223 */ /* 0x000fc8000000000a */
[----:B------:R-:W-:-:S04]  /*0f80*/  FADD R11, R9, R10 ;  /* 0x0000000a090b7221 */ /* 0x000fc80000000000 */
[----:B------:R-:W-:Y:S01]  /*0f90*/  FMUL R14, R11, 3 ;  /* 0x404000000b0e7820 */ /* 0x000fe20000400000 */
[----:B------:R-:W-:-:S03]  /*0fa0*/  FADD R9, -R9, R11 ;  /* 0x0000000b09097221 */ /* 0x000fc60000000100 */
[----:B------:R-:W0:Y:S01]  /*0fb0*/  FRND R17, R14 ;  /* 0x0000000e00117307 */ /* 0x000e220000201000 */
[----:B------:R-:W-:Y:S01]  /*0fc0*/  FADD R9, R10, -R9 ;  /* 0x800000090a097221 */ /* 0x000fe20000000000 */
[----:B------:R-:W-:Y:S01]  /*0fd0*/  FFMA R4, R11, 3, -R14 ;  /* 0x404000000b047823 */ /* 0x000fe2000000080e */
[----:B------:R-:W-:Y:S02]  /*0fe0*/  LOP3.LUT R10, R3, 0x1, RZ, 0xc0, !PT ;  /* 0x00000001030a7812 */ /* 0x000fe400078ec0ff */
[----:B------:R-:W-:Y:S01]  /*0ff0*/  MOV R11, 0x3c0885e4 ;  /* 0x3c0885e4000b7802 */ /* 0x000fe20000000f00 */
[----:B------:R-:W-:Y:S01]  /*1000*/  FFMA R9, R9, 3, R4 ;  /* 0x4040000009097823 */ /* 0x000fe20000000004 */
[----:B------:R-:W-:Y:S01]  /*1010*/  IMAD.MOV.U32 R4, RZ, RZ, 0x391fcb8e ;  /* 0x391fcb8eff047424 */ /* 0x000fe200078e00ff */
[----:B------:R-:W-:Y:S01]  /*1020*/  ISETP.NE.U32.AND P2, PT, R10, 0x1, PT ;  /* 0x000000010a00780c */ /* 0x000fe20003f45070 */
[----:B------:R-:W1:Y:S03]  /*1030*/  F2I.NTZ R3, R14 ;  /* 0x0000000e00037305 */ /* 0x000e660000203100 */
[----:B------:R-:W-:-:S02]  /*1040*/  FSEL R20, R11, 0.041666727513074874878, !P2 ;  /* 0x3d2aaabb0b147808 */ /* 0x000fc40005000000 */
[----:B------:R-:W-:Y:S01]  /*1050*/  FSEL R0, R0, 1, !P2 ;  /* 0x3f80000000007808 */ /* 0x000fe20005000000 */
[----:B0-----:R-:W-:Y:S01]  /*1060*/  FADD R12, R14, -R17 ;  /* 0x800000110e0c7221 */ /* 0x001fe20000000000 */
[----:B------:R-:W-:-:S03]  /*1070*/  FSETP.GT.AND P1, PT, R17, RZ, PT ;  /* 0x000000ff1100720b */ /* 0x000fc60003f24000 */
[----:B------:R-:W-:Y:S01]  /*1080*/  FADD R9, R9, R12 ;  /* 0x0000000c09097221 */ /* 0x000fe20000000000 */
[----:B------:R-:W-:Y:S01]  /*1090*/  HFMA2 R12, -RZ, RZ, 0.487060546875, -0.0625 ;  /* 0x37cbac00ff0c7431 */ /* 0x000fe200000001ff */
[----:B------:R-:W-:Y:S02]  /*10a0*/  SEL R24, RZ, 0x83000000, P1 ;  /* 0x83000000ff187807 */ /* 0x000fe40000800000 */
[----:B------:R-:W-:Y:S01]  /*10b0*/  FFMA R10, R9, R4, 0.0013391353422775864601 ;  /* 0x3aaf85ed090a7423 */ /* 0x000fe20000000004 */
[----:B------:R-:W-:Y:S02]  /*10c0*/  FSETP.GT.AND P1, PT, |R14|, 152, PT ;  /* 0x431800000e00780b */ /* 0x000fe40003f24200 */
[----:B-1----:R-:W-:Y:S02]  /*10d0*/  IMAD R3, R3, 0x800000, -R24 ;  /* 0x0080000003037824 */ /* 0x002fe400078e0a18 */
[----:B------:R-:W-:Y:S01]  /*10e0*/  FFMA R10, R9, R10, 0.0096188392490148544312 ;  /* 0x3c1d9856090a7423 */ /* 0x000fe2000000000a */
[----:B------:R-:W-:-:S03]  /*10f0*/  FFMA R17, R15, R12, -0.0013887860113754868507 ;  /* 0xbab607ed0f117423 */ /* 0x000fc6000000000c */
[----:B------:R-:W-:Y:S01]  /*1100*/  FFMA R22, R9, R10, 0.055503588169813156128 ;  /* 0x3d6357bb09167423 */ /* 0x000fe2000000000a */
[----:B------:R-:W-:-:S03]  /*1110*/  IMAD.MOV.U32 R10, RZ, RZ, 0x3e2aaaa8 ;  /* 0x3e2aaaa8ff0a7424 */ /* 0x000fc600078e00ff */
[----:B------:R-:W-:Y:S01]  /*1120*/  FFMA R22, R9, R22, 0.24022644758224487305 ;  /* 0x3e75fdec09167423 */ /* 0x000fe20000000016 */
[----:B------:R-:W-:Y:S02]  /*1130*/  FSEL R18, R17, -0.00019574658654164522886, P2 ;  /* 0xb94d415311127808 */ /* 0x000fe40001000000 */
[----:B------:R-:W-:Y:S01]  /*1140*/  IADD3 R17, PT, PT, R24, 0x7f000000, RZ ;  /* 0x7f00000018117810 */ /* 0x000fe20007ffe0ff */
[----:B------:R-:W-:Y:S01]  /*1150*/  FFMA R22, R9, R22, 0.69314718246459960938 ;  /* 0x3f31721809167423 */ /* 0x000fe20000000016 */
[----:B------:R-:W-:Y:S01]  /*1160*/  FSEL R16, -R10, -0.4999999701976776123, !P2 ;  /* 0xbeffffff0a107808 */ /* 0x000fe20005000100 */
[----:B------:R-:W-:Y:S01]  /*1170*/  FFMA R18, R15, R18, R20 ;  /* 0x000000120f127223 */ /* 0x000fe20000000014 */
[----:B------:R-:W-:Y:S01]  /*1180*/  FSETP.GEU.AND P2, PT, R14, RZ, PT ;  /* 0x000000ff0e00720b */ /* 0x000fe20003f4e000 */
[----:B------:R-:W-:Y:S01]  /*1190*/  FFMA R22, R9, R22, 1 ;  /* 0x3f80000009167423 */ /* 0x000fe20000000016 */
[----:B------:R-:W-:Y:S02]  /*11a0*/  HFMA2 R14, -RZ, RZ, 1.75, 0 ;  /* 0x3f000000ff0e7431 */ /* 0x000fe400000001ff */
[C---:B------:R-:W-:Y:S01]  /*11b0*/  FFMA R16, R15.reuse, R18, R16 ;  /* 0x000000120f107223 */ /* 0x040fe20000000010 */
[----:B------:R-:W-:Y:S01]  /*11c0*/  FFMA R15, R15, R0, RZ ;  /* 0x000000000f0f7223 */ /* 0x000fe200000000ff */
[----:B------:R-:W-:Y:S01]  /*11d0*/  FMUL R22, R22, R17 ;  /* 0x0000001116167220 */ /* 0x000fe20000400000 */
[----:B------:R-:W-:-:S02]  /*11e0*/  MOV R9, 0x3f800000 ;  /* 0x3f80000000097802 */ /* 0x000fc40000000f00 */
[----:B------:R-:W-:Y:S01]  /*11f0*/  FFMA R17, R15, R16, R0 ;  /* 0x000000100f117223 */ /* 0x000fe20000000000 */
[----:B------:R-:W-:Y:S01]  /*1200*/  FMUL R22, R22, R3 ;  /* 0x0000000316167220 */ /* 0x000fe20000400000 */
[----:B------:R-:W-:Y:S01]  /*1210*/  IMAD.MOV.U32 R15, RZ, RZ, 0x3f800000 ;  /* 0x3f800000ff0f7424 */ /* 0x000fe200078e00ff */
[----:B------:R-:W-:Y:S01]  /*1220*/  @P1 FSEL R22, RZ, +INF , !P2 ;  /* 0x7f800000ff161808 */ /* 0x000fe20005000000 */
[----:B------:R-:W-:-:S04]  /*1230*/  @P0 FADD R17, RZ, -R17 ;  /* 0x80000011ff110221 */ /* 0x000fc80000000000 */
[----:B------:R-:W-:Y:S01]  /*1240*/  FFMA R0, R17, R14, 0.5 ;  /* 0x3f00000011007423 */ /* 0x000fe2000000000e */
[----:B--2---:R-:W0:Y:S01]  /*1250*/  F2F.F64.F32 R2, R2 ;  /* 0x0000000200027310 */ /* 0x004e220000201800 */
[----:B------:R-:W-:Y:S05]  /*1260*/  @!P3 BRA `(.L_x_48) ;  /* 0x000000000028b947 */ /* 0x000fea0003800000 */
[----:B------:R-:W-:-:S13]  /*1270*/  FSETP.NAN.AND P0, PT, |R5|, |R5|, PT ;  /* 0x400000050500720b */ /* 0x000fda0003f08200 */
[----:B------:R-:W-:Y:S01]  /*1280*/  @P0 FADD R9, R5, 3 ;  /* 0x4040000005090421 */ /* 0x000fe20000000000 */
[----:B------:R-:W-:Y:S06]  /*1290*/  @P0 BRA `(.L_x_48) ;  /* 0x00000000001c0947 */ /* 0x000fec0003800000 */
[----:B------:R-:W-:-:S04]  /*12a0*/  FSETP.NEU.AND P0, PT, |R5|, +INF , PT ;  /* 0x7f8000000500780b */ /* 0x000fc80003f0d200 */
[----:B------:R-:W-:-:S13]  /*12b0*/  FSETP.NEU.AND P0, PT, R5, RZ, P0 ;  /* 0x000000ff0500720b */ /* 0x000fda000070d000 */
[----:B------:R-:W-:Y:S01]  /*12c0*/  @!P0 FADD R9, R5, R5 ;  /* 0x0000000505098221 */ /* 0x000fe20000000000 */
[----:B------:R-:W-:Y:S06]  /*12d0*/  @!P0 BRA `(.L_x_48) ;  /* 0x00000000000c8947 */ /* 0x000fec0003800000 */
[----:B------:R-:W-:Y:S01]  /*12e0*/  FSETP.GEU.AND P0, PT, R5, RZ, PT ;  /* 0x000000ff0500720b */ /* 0x000fe20003f0e000 */
[----:B------:R-:W-:-:S12]  /*12f0*/  IMAD.MOV.U32 R9, RZ, RZ, R22 ;  /* 0x000000ffff097224 */ /* 0x000fd800078e0016 */
[----:B------:R-:W-:-:S07]  /*1300*/  @!P0 FADD R9, -R22, -RZ ;  /* 0x800000ff16098221 */ /* 0x000fce0000000100 */
.L_x_48:
[----:B------:R-:W-:Y:S05]  /*1310*/  BSYNC.RECONVERGENT B0 ;  /* 0x0000000000007941 */ /* 0x000fea0003800200 */
.L_x_47:
[----:B------:R-:W2:Y:S01]  /*1320*/  LDG.E R5, desc[UR6][R6.64+0x4] ;  /* 0x0000040606057981 */ /* 0x000ea2000c1e1900 */
[C---:B------:R-:W-:Y:S01]  /*1330*/  FMUL R17, |R0|.reuse, 16777216 ;  /* 0x4b80000000117820 */ /* 0x040fe20000400200 */
[C---:B------:R-:W-:Y:S01]  /*1340*/  FSETP.GEU.AND P0, PT, |R0|.reuse, 1.175494350822287508e-38, PT ;  /* 0x008000000000780b */ /* 0x040fe20003f0e200 */
[----:B------:R-:W-:Y:S01]  /*1350*/  BSSY.RECONVERGENT B0, `(.L_x_49) ;  /* 0x000004a000007945 */ /* 0x000fe20003800200 */
[----:B------:R-:W-:Y:S02]  /*1360*/  FSETP.NEU.AND P2, PT, R0, 1, PT ;  /* 0x3f8000000000780b */ /* 0x000fe40003f4d000 */
[----:B------:R-:W-:-:S04]  /*1370*/  FSEL R17, R17, |R0|, !P0 ;  /* 0x4000000011117208 */ /* 0x000fc80004000000 */
[----:B------:R-:W-:-:S04]  /*1380*/  IADD3 R16, PT, PT, R17, -0x3f3504f3, RZ ;  /* 0xc0cafb0d11107810 */ /* 0x000fc80007ffe0ff */
[----:B------:R-:W-:-:S04]  /*1390*/  LOP3.LUT R18, R16, 0xff800000, RZ, 0xc0, !PT ;  /* 0xff80000010127812 */ /* 0x000fc800078ec0ff */
[----:B------:R-:W-:Y:S01]  /*13a0*/  I2FP.F32.S32 R20, R18 ;  /* 0x0000001200147245 */ /* 0x000fe20000201400 */
[----:B------:R-:W-:-:S04]  /*13b0*/  IMAD.IADD R17, R17, 0x1, -R18 ;  /* 0x0000000111117824 */ /* 0x000fc800078e0a12 */
[C---:B------:R-:W-:Y:S01]  /*13c0*/  FADD R16, R17.reuse, 1 ;  /* 0x3f80000011107421 */ /* 0x040fe20000000000 */
[----:B------:R-:W-:Y:S01]  /*13d0*/  FADD R23, R17, -1 ;  /* 0xbf80000011177421 */ /* 0x000fe20000000000 */
[----:B------:R-:W-:-:S03]  /*13e0*/  FSEL R17, RZ, -24, P0 ;  /* 0xc1c00000ff117808 */ /* 0x000fc60000000000 */
[----:B------:R-:W-:Y:S01]  /*13f0*/  FADD R19, R23, R23 ;  /* 0x0000001717137221 */ /* 0x000fe20000000000 */
[----:B------:R-:W1:Y:S01]  /*1400*/  MUFU.RCP R16, R16 ;  /* 0x0000001000107308 */ /* 0x000e620000001000 */
[----:B------:R-:W-:Y:S02]  /*1410*/  FFMA R21, R20, 1.1920928955078125e-07, R17 ;  /* 0x3400000014157823 */ /* 0x000fe40000000011 */
[----:B-1----:R-:W-:-:S04]  /*1420*/  FMUL R18, R16, R19 ;  /* 0x0000001310127220 */ /* 0x002fc80000400000 */
[----:B------:R-:W-:Y:S01]  /*1430*/  FADD R22, R23, -R18 ;  /* 0x8000001217167221 */ /* 0x000fe20000000000 */
[C---:B------:R-:W-:Y:S01]  /*1440*/  FMUL R19, R18.reuse, R18 ;  /* 0x0000001212137220 */ /* 0x040fe20000400000 */
[----:B------:R-:W-:Y:S02]  /*1450*/  FFMA R17, R18, 1.4426950216293334961, R21 ;  /* 0x3fb8aa3b12117823 */ /* 0x000fe40000000015 */
[----:B------:R-:W-:Y:S01]  /*1460*/  FADD R22, R22, R22 ;  /* 0x0000001616167221 */ /* 0x000fe20000000000 */
[----:B------:R-:W-:Y:S01]  /*1470*/  FFMA R8, R19, R8, 0.0032181653659790754318 ;  /* 0x3b52e7db13087423 */ /* 0x000fe20000000008 */
[----:B------:R-:W-:Y:S02]  /*1480*/  FADD R21, R21, -R17 ;  /* 0x8000001115157221 */ /* 0x000fe40000000000 */
[----:B------:R-:W-:Y:S01]  /*1490*/  FFMA R23, R23, -R18, R22 ;  /* 0x8000001217177223 */ /* 0x000fe20000000016 */
[----:B------:R-:W-:-:S03]  /*14a0*/  FFMA R8, R19, R8, 0.018033718690276145935 ;  /* 0x3c93bb7313087423 */ /* 0x000fc60000000008 */
[----:B------:R-:W-:Y:S01]  /*14b0*/  FMUL R23, R16, R23 ;  /* 0x0000001710177220 */ /* 0x000fe20000400000 */
[----:B------:R-:W-:Y:S01]  /*14c0*/  FFMA R16, R18, 1.4426950216293334961, R21 ;  /* 0x3fb8aa3b12107823 */ /* 0x000fe20000000015 */
[----:B------:R-:W-:-:S03]  /*14d0*/  FFMA R8, R19, R8, 0.12022458761930465698 ;  /* 0x3df6384f13087423 */ /* 0x000fc60000000008 */
[----:B------:R-:W-:Y:S01]  /*14e0*/  FFMA R21, R23, 1.4426950216293334961, R16 ;  /* 0x3fb8aa3b17157823 */ /* 0x000fe20000000010 */
[----:B------:R-:W-:-:S03]  /*14f0*/  FMUL R19, R19, R8 ;  /* 0x0000000813137220 */ /* 0x000fc60000400000 */
[----:B------:R-:W-:Y:S01]  /*1500*/  FFMA R8, R18, 1.9251366722983220825e-08, R21 ;  /* 0x32a55e3412087823 */ /* 0x000fe20000000015 */
[----:B------:R-:W-:-:S04]  /*1510*/  FMUL R16, R19, 3 ;  /* 0x4040000013107820 */ /* 0x000fc80000400000 */
[----:B------:R-:W-:-:S04]  /*1520*/  FFMA R8, R23, R16, R8 ;  /* 0x0000001017087223 */ /* 0x000fc80000000008 */
[----:B------:R-:W-:Y:S02]  /*1530*/  FFMA R16, R18, R19, R8 ;  /* 0x0000001312107223 */ /* 0x000fe40000000008 */
[----:B------:R-:W1:Y:S02]  /*1540*/  F2F.F64.F32 R8, R9 ;  /* 0x0000000900087310 */ /* 0x000e640000201800 */
[----:B------:R-:W-:-:S04]  /*1550*/  FADD R21, R17, R16 ;  /* 0x0000001011157221 */ /* 0x000fc80000000000 */
[----:B------:R-:W-:Y:S01]  /*1560*/  FMUL R18, R21, 3 ;  /* 0x4040000015127820 */ /* 0x000fe20000400000 */
[----:B------:R-:W-:-:S03]  /*1570*/  FADD R17, -R17, R21 ;  /* 0x0000001511117221 */ /* 0x000fc60000000100 */
[----:B------:R-:W3:Y:S01]  /*1580*/  FRND R19, R18 ;  /* 0x0000001200137307 */ /* 0x000ee20000201000 */
[----:B------:R-:W-:Y:S01]  /*1590*/  FADD R20, R16, -R17 ;  /* 0x8000001110147221 */ /* 0x000fe20000000000 */
[----:B------:R-:W-:Y:S01]  /*15a0*/  FFMA R21, R21, 3, -R18 ;  /* 0x4040000015157823 */ /* 0x000fe20000000812 */
[----:B------:R-:W-:Y:S01]  /*15b0*/  FSETP.GEU.AND P1, PT, R18, RZ, PT ;  /* 0x000000ff1200720b */ /* 0x000fe20003f2e000 */
[----:B-1----:R-:W-:Y:S02]  /*15c0*/  DMUL R16, R8, 0.5 ;  /* 0x3fe0000008107828 */ /* 0x002fe40000000000 */
[----:B------:R-:W-:Y:S02]  /*15d0*/  FFMA R20, R20, 3, R21 ;  /* 0x4040000014147823 */ /* 0x000fe40000000015 */
[----:B------:R-:W1:Y:S04]  /*15e0*/  F2I.NTZ R8, R18 ;  /* 0x0000001200087305 */ /* 0x000e680000203100 */
[----:B0-----:R-:W-:Y:S01]  /*15f0*/  DFMA R2, R2, 0.5, R16 ;  /* 0x3fe000000202782b */ /* 0x001fe20000000010 */
[----:B---3--:R-:W-:Y:S01]  /*1600*/  FADD R21, R18, -R19 ;  /* 0x8000001312157221 */ /* 0x008fe20000000000 */
[----:B------:R-:W-:-:S04]  /*1610*/  FSETP.GT.AND P0, PT, R19, RZ, PT ;  /* 0x000000ff1300720b */ /* 0x000fc80003f04000 */
[----:B------:R-:W0:Y:S01]  /*1620*/  F2F.F32.F64 R9, R2 ;  /* 0x0000000200097310 */ /* 0x000e220000301000 */
[----:B------:R-:W-:Y:S01]  /*1630*/  FADD R21, R20, R21 ;  /* 0x0000001514157221 */ /* 0x000fe20000000000 */
[----:B------:R-:W-:Y:S02]  /*1640*/  SEL R17, RZ, 0x83000000, P0 ;  /* 0x83000000ff117807 */ /* 0x000fe40000000000 */
[----:B------:R-:W-:Y:S01]  /*1650*/  FSETP.GT.AND P0, PT, |R18|, 152, PT ;  /* 0x431800001200780b */ /* 0x000fe20003f04200 */
[----:B------:R-:W-:Y:S01]  /*1660*/  FFMA R4, R21, R4, 0.0013391353422775864601 ;  /* 0x3aaf85ed15047423 */ /* 0x000fe20000000004 */
[----:B------:R-:W-:Y:S01]  /*1670*/  IADD3 R19, PT, PT, R17, 0x7f000000, RZ ;  /* 0x7f00000011137810 */ /* 0x000fe20007ffe0ff */
[----:B-1----:R-:W-:Y:S01]  /*1680*/  IMAD R17, R8, 0x800000, -R17 ;  /* 0x0080000008117824 */ /* 0x002fe200078e0a11 */
[----:B------:R-:W-:Y:S01]  /*1690*/  MOV R8, 0x3f800000 ;  /* 0x3f80000000087802 */ /* 0x000fe20000000f00 */
[----:B------:R-:W-:-:S04]  /*16a0*/  FFMA R4, R21, R4, 0.0096188392490148544312 ;  /* 0x3c1d985615047423 */ /* 0x000fc80000000004 */
[C---:B------:R-:W-:Y:S01]  /*16b0*/  FFMA R4, R21.reuse, R4, 0.055503588169813156128 ;  /* 0x3d6357bb15047423 */ /* 0x040fe20000000004 */
[----:B0-----:R0:W-:Y:S03]  /*16c0*/  STG.E desc[UR6][R6.64], R9 ;  /* 0x0000000906007986 */ /* 0x0011e6000c101906 */
[----:B------:R-:W-:-:S04]  /*16d0*/  FFMA R4, R21, R4, 0.24022644758224487305 ;  /* 0x3e75fdec15047423 */ /* 0x000fc80000000004 */
[----:B------:R-:W-:-:S04]  /*16e0*/  FFMA R4, R21, R4, 0.69314718246459960938 ;  /* 0x3f31721815047423 */ /* 0x000fc80000000004 */
[----:B------:R-:W-:-:S04]  /*16f0*/  FFMA R4, R21, R4, 1 ;  /* 0x3f80000015047423 */ /* 0x000fc80000000004 */
[----:B------:R-:W-:-:S04]  /*1700*/  FMUL R4, R4, R19 ;  /* 0x0000001304047220 */ /* 0x000fc80000400000 */
[----:B------:R-:W-:Y:S01]  /*1710*/  FMUL R4, R4, R17 ;  /* 0x0000001104047220 */ /* 0x000fe20000400000 */
[----:B------:R-:W-:Y:S01]  /*1720*/  @P0 FSEL R4, RZ, +INF , !P1 ;  /* 0x7f800000ff040808 */ /* 0x000fe20004800000 */
[----:B--2---:R0:W1:Y:S01]  /*1730*/  F2F.F64.F32 R2, R5 ;  /* 0x0000000500027310 */ /* 0x0040620000201800 */
        /* <DEDUP_REMOVED lines=11> */
.L_x_50:
[----:B------:R-:W-:Y:S05]  /*17f0*/  BSYNC.RECONVERGENT B0 ;  /* 0x0000000000007941 */ /* 0x000fea0003800200 */
.L_x_49:
[----:B0-----:R-:W0:Y:S01]  /*1800*/  F2F.F64.F32 R4, R8 ;  /* 0x0000000800047310 */ /* 0x001e220000201800 */
[C---:B------:R-:W-:Y:S01]  /*1810*/  FMUL R0, R13.reuse, 0.63661974668502807617 ;  /* 0x3f22f9830d007820 */ /* 0x040fe20000400000 */
[----:B------:R-:W-:-:S06]  /*1820*/  FSETP.GE.AND P0, PT, |R13|, 105615, PT ;  /* 0x47ce47800d00780b */ /* 0x000fcc0003f06200 */
[----:B------:R-:W2:Y:S01]  /*1830*/  F2I.NTZ R0, R0 ;  /* 0x0000000000007305 */ /* 0x000ea20000203100 */
[----:B0-----:R-:W-:-:S08]  /*1840*/  DMUL R4, R4, 0.5 ;  /* 0x3fe0000004047828 */ /* 0x001fd00000000000 */
[----:B-1----:R-:W-:Y:S01]  /*1850*/  DFMA R2, R2, 0.5, R4 ;  /* 0x3fe000000202782b */ /* 0x002fe20000000004 */
[----:B--2---:R-:W-:-:S05]  /*1860*/  I2FP.F32.S32 R4, R0 ;  /* 0x0000000000047245 */ /* 0x004fca0000201400 */
[----:B------:R-:W-:-:S04]  /*1870*/  FFMA R5, R4, -1.5707962512969970703, R13 ;  /* 0xbfc90fda04057823 */ /* 0x000fc8000000000d */
[----:B------:R-:W0:Y:S01]  /*1880*/  F2F.F32.F64 R3, R2 ;  /* 0x0000000200037310 */ /* 0x000e220000301000 */
[----:B------:R-:W-:-:S04]  /*1890*/  FFMA R5, R4, -7.5497894158615963534e-08, R5 ;  /* 0xb3a2216804057823 */ /* 0x000fc80000000005 */
[----:B------:R-:W-:Y:S01]  /*18a0*/  FFMA R8, R4, -5.3903029534742383927e-15, R5 ;  /* 0xa7c234c504087823 */ /* 0x000fe20000000005 */
[----:B0-----:R0:W-:Y:S01]  /*18b0*/  STG.E desc[UR6][R6.64+0x4], R3 ;  /* 0x0000040306007986 */ /* 0x0011e2000c101906 */
[----:B------:R-:W-:Y:S05]  /*18c0*/  @!P0 BRA `(.L_x_51) ;  /* 0x0000000000dc8947 */ /* 0x000fea0003800000 */
[----:B------:R-:W-:-:S13]  /*18d0*/  FSETP.NEU.AND P0, PT, |R13|, +INF , PT ;  /* 0x7f8000000d00780b */ /* 0x000fda0003f0d200 */
[----:B------:R-:W-:Y:S01]  /*18e0*/  @!P0 FMUL R8, RZ, R13 ;  /* 0x0000000dff088220 */ /* 0x000fe20000400000 */
[----:B------:R-:W-:Y:S01]  /*18f0*/  @!P0 MOV R0, RZ ;  /* 0x000000ff00008202 */ /* 0x000fe20000000f00 */
[----:B------:R-:W-:Y:S06]  /*1900*/  @!P0 BRA `(.L_x_51) ;  /* 0x0000000000cc8947 */ /* 0x000fec0003800000 */
[----:B------:R-:W-:Y:S01]  /*1910*/  IMAD.SHL.U32 R2, R13, 0x100, RZ ;  /* 0x000001000d027824 */ /* 0x000fe200078e00ff */
[----:B------:R-:W-:Y:S01]  /*1920*/  MOV R4, RZ ;  /* 0x000000ff00047202 */ /* 0x000fe20000000f00 */
[----:B------:R-:W-:Y:S01]  /*1930*/  IMAD.MOV.U32 R19, RZ, RZ, RZ ;  /* 0x000000ffff137224 */ /* 0x000fe200078e00ff */
[----:B------:R-:W-:Y:S01]  /*1940*/  MOV R0, R1 ;  /* 0x0000000100007202 */ /* 0x000fe20000000f00 */
[----:B------:R-:W1:Y:S01]  /*1950*/  LDCU.64 UR8, c[0x4][URZ] ;  /* 0x01000000ff0877ac */ /* 0x000e620008000a00 */
[----:B------:R-:W-:Y:S01]  /*1960*/  LOP3.LUT R5, R2, 0x80000000, RZ, 0xfc, !PT ;  /* 0x8000000002057812 */ /* 0x000fe200078efcff */
[----:B------:R-:W-:-:S06]  /*1970*/  UMOV UR4, URZ ;  /* 0x000000ff00047c82 */ /* 0x000fcc0008000000 */
.L_x_52:
[----:B-1----:R-:W-:Y:S01]  /*1980*/  IMAD.U32 R8, RZ, RZ, UR8 ;  /* 0x00000008ff087e24 */ /* 0x002fe2000f8e00ff */
[----:B------:R-:W-:-:S05]  /*1990*/  MOV R9, UR9 ;  /* 0x0000000900097c02 */ /* 0x000fca0008000f00 */
[----:B------:R-:W0:Y:S01]  /*19a0*/  LDG.E.CONSTANT R2, desc[UR6][R8.64] ;  /* 0x0000000608027981 */ /* 0x000e22000c1e9900 */
[----:B------:R-:W-:Y:S02]  /*19b0*/  UIADD3 UR8, UP0, UPT, UR8, 0x4, URZ ;  /* 0x0000000408087890 */ /* 0x000fe4000ff1e0ff */
[----:B------:R-:W-:Y:S02]  /*19c0*/  UIADD3 UR4, UPT, UPT, UR4, 0x1, URZ ;  /* 0x0000000104047890 */ /* 0x000fe4000fffe0ff */
[----:B------:R-:W-:Y:S02]  /*19d0*/  UIADD3.X UR9, UPT, UPT, URZ, UR9, URZ, UP0, !UPT ;  /* 0x00000009ff097290 */ /* 0x000fe400087fe4ff */
[----:B------:R-:W-:Y:S01]  /*19e0*/  UISETP.NE.AND UP0, UPT, UR4, 0x6, UPT ;  /* 0x000000060400788c */ /* 0x000fe2000bf05270 */
[----:B0-----:R-:W-:-:S03]  /*19f0*/  IMAD.WIDE.U32 R2, R2, R5, RZ ;  /* 0x0000000502027225 */ /* 0x001fc600078e00ff */
[----:B------:R-:W-:-:S05]  /*1a00*/  IADD3 R17, P0, PT, R2, R4, RZ ;  /* 0x0000000402117210 */ /* 0x000fca0007f1e0ff */
[----:B------:R0:W-:Y:S01]  /*1a10*/  STL [R0], R17 ;  /* 0x0000001100007387 */ /* 0x0001e20000100800 */
[----:B------:R-:W-:Y:S01]  /*1a20*/  IMAD.X R4, R3, 0x1, R19, P0 ;  /* 0x0000000103047824 */ /* 0x000fe200000e0613 */
[----:B0-----:R-:W-:Y:S01]  /*1a30*/  IADD3 R0, PT, PT, R0, 0x4, RZ ;  /* 0x0000000400007810 */ /* 0x001fe20007ffe0ff */
        /* <DEDUP_REMOVED lines=20> */
[----:B------:R-:W-:Y:S02]  /*1b80*/  SHF.R.U32.HI R3, RZ, 0x1e, R3 ;  /* 0x0000001eff037819 */ /* 0x000fe40000011603 */
[C---:B------:R-:W-:Y:S02]  /*1b90*/  LOP3.LUT R8, R5.reuse, R2, RZ, 0x3c, !PT ;  /* 0x0000000205087212 */ /* 0x040fe400078e3cff */
[----:B------:R-:W-:Y:S02]  /*1ba0*/  LOP3.LUT R9, R5, R0, RZ, 0x3c, !PT ;  /* 0x0000000005097212 */ /* 0x000fe400078e3cff */
[C---:B------:R-:W-:Y:S02]  /*1bb0*/  LOP3.LUT R13, R0.reuse, R13, RZ, 0x3c, !PT ;  /* 0x0000000d000d7212 */ /* 0x040fe400078e3cff */
[----:B------:R-:W-:Y:S02]  /*1bc0*/  LEA.HI R0, R0, R3, RZ, 0x1 ;  /* 0x0000000300007211 */ /* 0x000fe400078f08ff */
[----:B------:R-:W0:Y:S01]  /*1bd0*/  I2F.F64.S64 R8, R8 ;  /* 0x0000000800087312 */ /* 0x000e220000301c00 */
[----:B------:R-:W-:-:S02]  /*1be0*/  ISETP.GE.AND P1, PT, R13, RZ, PT ;  /* 0x000000ff0d00720c */ /* 0x000fc40003f26270 */
[----:B------:R-:W-:-:S05]  /*1bf0*/  IMAD.MOV R2, RZ, RZ, -R0 ;  /* 0x000000ffff027224 */ /* 0x000fca00078e0a00 */
[----:B------:R-:W-:Y:S01]  /*1c00*/  @!P0 MOV R0, R2 ;  /* 0x0000000200008202 */ /* 0x000fe20000000f00 */
[----:B0-----:R-:W-:-:S10]  /*1c10*/  DMUL R4, R8, UR4 ;  /* 0x0000000408047c28 */ /* 0x001fd40008000000 */
[----:B------:R-:W0:Y:S02]  /*1c20*/  F2F.F32.F64 R4, R4 ;  /* 0x0000000400047310 */ /* 0x000e240000301000 */
[----:B0-----:R-:W-:-:S07]  /*1c30*/  FSEL R8, -R4, R4, !P1 ;  /* 0x0000000404087208 */ /* 0x001fce0004800100 */
.L_x_51:
[----:B0-----:R-:W-:Y:S01]  /*1c40*/  FMUL R3, R8, R8 ;  /* 0x0000000808037220 */ /* 0x001fe20000400000 */
[C---:B------:R-:W-:Y:S01]  /*1c50*/  LOP3.LUT R2, R0.reuse, 0x1, RZ, 0xc0, !PT ;  /* 0x0000000100027812 */ /* 0x040fe200078ec0ff */
[----:B------:R-:W-:Y:S01]  /*1c60*/  VIADD R0, R0, 0x1 ;  /* 0x0000000100007836 */ /* 0x000fe20000000000 */
[----:B------:R-:W-:Y:S01]  /*1c70*/  STG.E desc[UR6][R6.64+0xc], R15 ;  /* 0x00000c0f06007986 */ /* 0x000fe2000c101906 */
[----:B------:R-:W-:Y:S01]  /*1c80*/  FFMA R12, R3, R12, -0.0013887860113754868507 ;  /* 0xbab607ed030c7423 */ /* 0x000fe2000000000c */
[----:B------:R-:W-:Y:S02]  /*1c90*/  ISETP.NE.U32.AND P0, PT, R2, 0x1, PT ;  /* 0x000000010200780c */ /* 0x000fe40003f05070 */
[----:B------:R-:W-:Y:S02]  /*1ca0*/  LOP3.LUT P1, RZ, R0, 0x2, RZ, 0xc0, !PT ;  /* 0x0000000200ff7812 */ /* 0x000fe4000782c0ff */
[----:B------:R-:W-:Y:S02]  /*1cb0*/  FSEL R2, R11, 0.041666727513074874878, !P0 ;  /* 0x3d2aaabb0b027808 */ /* 0x000fe40004000000 */
[----:B------:R-:W-:-:S02]  /*1cc0*/  FSEL R12, R12, -0.00019574658654164522886, P0 ;  /* 0xb94d41530c0c7808 */ /* 0x000fc40000000000 */
[----:B------:R-:W-:Y:S02]  /*1cd0*/  FSEL R0, R8, 1, !P0 ;  /* 0x3f80000008007808 */ /* 0x000fe40004000000 */
[----:B------:R-:W-:Y:S01]  /*1ce0*/  FSEL R9, -R10, -0.4999999701976776123, !P0 ;  /* 0xbeffffff0a097808 */ /* 0x000fe20004000100 */
[C---:B------:R-:W-:Y:S02]  /*1cf0*/  FFMA R2, R3.reuse, R12, R2 ;  /* 0x0000000c03027223 */ /* 0x040fe40000000002 */
[C---:B------:R-:W-:Y:S02]  /*1d00*/  FFMA R5, R3.reuse, R0, RZ ;  /* 0x0000000003057223 */ /* 0x040fe400000000ff */
[----:B------:R-:W-:-:S04]  /*1d10*/  FFMA R2, R3, R2, R9 ;  /* 0x0000000203027223 */ /* 0x000fc80000000009 */
[----:B------:R-:W-:-:S04]  /*1d20*/  FFMA R5, R5, R2, R0 ;  /* 0x0000000205057223 */ /* 0x000fc80000000000 */
[----:B------:R-:W-:-:S04]  /*1d30*/  @P1 FADD R5, RZ, -R5 ;  /* 0x80000005ff051221 */ /* 0x000fc80000000000 */
[----:B------:R-:W-:-:S05]  /*1d40*/  FFMA R5, R5, R14, 0.5 ;  /* 0x3f00000005057423 */ /* 0x000fca000000000e */
[----:B------:R-:W-:Y:S01]  /*1d50*/  STG.E desc[UR6][R6.64+0x8], R5 ;  /* 0x0000080506007986 */ /* 0x000fe2000c101906 */
[----:B------:R-:W-:Y:S05]  /*1d60*/  EXIT ;  /* 0x000000000000794d */ /* 0x000fea0003800000 */
        .weak           $__internal_2_$__cuda_sm3x_div_rn_noftz_f32_slowpath
        .type           $__internal_2_$__cuda_sm3x_div_rn_noftz_f32_slowpath,@function
        .size           $__internal_2_$__cuda_sm3x_div_rn_noftz_f32_slowpath,(.L_x_67 - $__internal_2_$__cuda_sm3x_div_rn_noftz_f32_slowpath)
$__internal_2_$__cuda_sm3x_div_rn_noftz_f32_slowpath:
[----:B------:R-:W-:Y:S01]  /*1d70*/  SHF.R.U32.HI R8, RZ, 0x17, R3 ;  /* 0x00000017ff087819 */ /* 0x000fe20000011603 */
[----:B------:R-:W-:Y:S01]  /*1d80*/  BSSY.RECONVERGENT B1, `(.L_x_53) ;  /* 0x0000062000017945 */ /* 0x000fe20003800200 */
[----:B------:R-:W-:Y:S02]  /*1d90*/  SHF.R.U32.HI R4, RZ, 0x17, R0 ;  /* 0x00000017ff047819 */ /* 0x000fe40000011600 */
[----:B------:R-:W-:Y:S02]  /*1da0*/  LOP3.LUT R12, R8, 0xff, RZ, 0xc0, !PT ;  /* 0x000000ff080c7812 */ /* 0x000fe400078ec0ff */
[----:B------:R-:W-:Y:S02]  /*1db0*/  LOP3.LUT R10, R4, 0xff, RZ, 0xc0, !PT ;  /* 0x000000ff040a7812 */ /* 0x000fe400078ec0ff */
[----:B------:R-:W-:-:S03]  /*1dc0*/  IADD3 R9, PT, PT, R12, -0x1, RZ ;  /* 0xffffffff0c097810 */ /* 0x000fc60007ffe0ff */
[----:B------:R-:W-:Y:S01]  /*1dd0*/  VIADD R8, R10, 0xffffffff ;  /* 0xffffffff0a087836 */ /* 0x000fe20000000000 */
[----:B------:R-:W-:-:S04]  /*1de0*/  ISETP.GT.U32.AND P0, PT, R9, 0xfd, PT ;  /* 0x000000fd0900780c */ /* 0x000fc80003f04070 */
[----:B------:R-:W-:-:S13]  /*1df0*/  ISETP.GT.U32.OR P0, PT, R8, 0xfd, P0 ;  /* 0x000000fd0800780c */ /* 0x000fda0000704470 */
[----:B------:R-:W-:Y:S01]  /*1e00*/  @!P0 MOV R4, RZ ;  /* 0x000000ff00048202 */ /* 0x000fe20000000f00 */
        /* <DEDUP_REMOVED lines=19> */
[----:B------:R-:W-:Y:S01]  /*1f40*/  @P0 IMAD.MOV.U32 R4, RZ, RZ, RZ ;  /* 0x000000ffff040224 */ /* 0x000fe200078e00ff */
[----:B------:R-:W-:Y:S01]  /*1f50*/  @!P0 MOV R4, 0xffffffc0 ;  /* 0xffffffc000048802 */ /* 0x000fe20000000f00 */
[----:B------:R-:W-:Y:S01]  /*1f60*/  @!P0 FFMA R0, R0, 1.84467440737095516160e+19, RZ ;  /* 0x5f80000000008823 */ /* 0x000fe200000000ff */
[----:B------:R-:W-:-:S03]  /*1f70*/  @!P1 FFMA R3, R3, 1.84467440737095516160e+19, RZ ;  /* 0x5f80000003039823 */ /* 0x000fc600000000ff */
[----:B------:R-:W-:-:S07]  /*1f80*/  @!P1 VIADD R4, R4, 0x40 ;  /* 0x0000004004049836 */ /* 0x000fce0000000000 */
.L_x_54:
[----:B------:R-:W-:Y:S01]  /*1f90*/  LEA R8, R12, 0xc0800000, 0x17 ;  /* 0xc08000000c087811 */ /* 0x000fe200078eb8ff */
[----:B------:R-:W-:Y:S03]  /*1fa0*/  BSSY.RECONVERGENT B2, `(.L_x_59) ;  /* 0x0000036000027945 */ /* 0x000fe60003800200 */
[----:B------:R-:W-:Y:S01]  /*1fb0*/  IADD3 R8, PT, PT, -R8, R3, RZ ;  /* 0x0000000308087210 */ /* 0x000fe20007ffe1ff */
[----:B------:R-:W-:-:S03]  /*1fc0*/  VIADD R3, R10, 0xffffff81 ;  /* 0xffffff810a037836 */ /* 0x000fc60000000000 */
[----:B------:R-:W0:Y:S01]  /*1fd0*/  MUFU.RCP R9, R8 ;  /* 0x0000000800097308 */ /* 0x000e220000001000 */
[----:B------:R-:W-:Y:S01]  /*1fe0*/  FADD.FTZ R11, -R8, -RZ ;  /* 0x800000ff080b7221 */ /* 0x000fe20000010100 */
[----:B------:R-:W-:-:S03]  /*1ff0*/  IMAD R0, R3, -0x800000, R0 ;  /* 0xff80000003007824 */ /* 0x000fc600078e0200 */
[----:B0-----:R-:W-:-:S04]  /*2000*/  FFMA R10, R9, R11, 1 ;  /* 0x3f800000090a7423 */ /* 0x001fc8000000000b */
[----:B------:R-:W-:-:S04]  /*2010*/  FFMA R14, R9, R10, R9 ;  /* 0x0000000a090e7223 */ /* 0x000fc80000000009 */
[----:B------:R-:W-:-:S04]  /*2020*/  FFMA R9, R0, R14, RZ ;  /* 0x0000000e00097223 */ /* 0x000fc800000000ff */
[----:B------:R-:W-:-:S04]  /*2030*/  FFMA R10, R11, R9, R0 ;  /* 0x000000090b0a7223 */ /* 0x000fc80000000000 */
[----:B------:R-:W-:Y:S01]  /*2040*/  FFMA R13, R14, R10, R9 ;  /* 0x0000000a0e0d7223 */ /* 0x000fe20000000009 */
[----:B------:R-:W-:-:S03]  /*2050*/  IADD3 R9, PT, PT, R3, 0x7f, -R12 ;  /* 0x0000007f03097810 */ /* 0x000fc60007ffe80c */
[----:B------:R-:W-:Y:S01]  /*2060*/  FFMA R10, R11, R13, R0 ;  /* 0x0000000d0b0a7223 */ /* 0x000fe20000000000 */
[----:B------:R-:W-:-:S03]  /*2070*/  IADD3 R9, PT, PT, R9, R4, RZ ;  /* 0x0000000409097210 */ /* 0x000fc60007ffe0ff */
[----:B------:R-:W-:-:S05]  /*2080*/  FFMA R0, R14, R10, R13 ;  /* 0x0000000a0e007223 */ /* 0x000fca000000000d */
[----:B------:R-:W-:-:S04]  /*2090*/  SHF.R.U32.HI R3, RZ, 0x17, R0 ;  /* 0x00000017ff037819 */ /* 0x000fc80000011600 */
[----:B------:R-:W-:-:S05]  /*20a0*/  LOP3.LUT R3, R3, 0xff, RZ, 0xc0, !PT ;  /* 0x000000ff03037812 */ /* 0x000fca00078ec0ff */
[----:B------:R-:W-:-:S05]  /*20b0*/  IMAD.IADD R11, R3, 0x1, R9 ;  /* 0x00000001030b7824 */ /* 0x000fca00078e0209 */
[----:B------:R-:W-:-:S04]  /*20c0*/  IADD3 R3, PT, PT, R11, -0x1, RZ ;  /* 0xffffffff0b037810 */ /* 0x000fc80007ffe0ff */
        /* <DEDUP_REMOVED lines=10> */
[C---:B------:R-:W-:Y:S02]  /*2170*/  VIADD R9, R11.reuse, 0x20 ;  /* 0x000000200b097836 */ /* 0x040fe40000000000 */
[CCC-:B------:R-:W-:Y:S01]  /*2180*/  FFMA.RM R4, R14.reuse, R10.reuse, R13.reuse ;  /* 0x0000000a0e047223 */ /* 0x1c0fe2000000400d */
[----:B------:R-:W-:Y:S02]  /*2190*/  ISETP.NE.AND P2, PT, R11, RZ, PT ;  /* 0x000000ff0b00720c */ /* 0x000fe40003f45270 */
[----:B------:R-:W-:Y:S01]  /*21a0*/  LOP3.LUT R8, R3, 0x7fffff, RZ, 0xc0, !PT ;  /* 0x007fffff03087812 */ /* 0x000fe200078ec0ff */
[----:B------:R-:W-:Y:S01]  /*21b0*/  FFMA.RP R3, R14, R10, R13 ;  /* 0x0000000a0e037223 */ /* 0x000fe2000000800d */
[----:B------:R-:W-:Y:S02]  /*21c0*/  ISETP.NE.AND P1, PT, R11, RZ, PT ;  /* 0x000000ff0b00720c */ /* 0x000fe40003f25270 */
[----:B------:R-:W-:-:S02]  /*21d0*/  LOP3.LUT R8, R8, 0x800000, RZ, 0xfc, !PT ;  /* 0x0080000008087812 */ /* 0x000fc400078efcff */
[----:B------:R-:W-:Y:S02]  /*21e0*/  IADD3 R10, PT, PT, -R11, RZ, RZ ;  /* 0x000000ff0b0a7210 */ /* 0x000fe40007ffe1ff */
[----:B------:R-:W-:Y:S02]  /*21f0*/  SHF.L.U32 R9, R8, R9, RZ ;  /* 0x0000000908097219 */ /* 0x000fe400000006ff */
[----:B------:R-:W-:Y:S02]  /*2200*/  FSETP.NEU.FTZ.AND P0, PT, R3, R4, PT ;  /* 0x000000040300720b */ /* 0x000fe40003f1d000 */
[----:B------:R-:W-:Y:S02]  /*2210*/  SEL R3, R10, RZ, P2 ;  /* 0x000000ff0a037207 */ /* 0x000fe40001000000 */
[----:B------:R-:W-:Y:S02]  /*2220*/  ISETP.NE.AND P1, PT, R9, RZ, P1 ;  /* 0x000000ff0900720c */ /* 0x000fe40000f25270 */
[----:B------:R-:W-:-:S02]  /*2230*/  SHF.R.U32.HI R3, RZ, R3, R8 ;  /* 0x00000003ff037219 */ /* 0x000fc40000011608 */
[----:B------:R-:W-:Y:S02]  /*2240*/  PLOP3.LUT P0, PT, P0, P1, PT, 0xf8, 0x8f ;  /* 0x00000000008f781c */ /* 0x000fe40000703f70 */
[----:B------:R-:W-:Y:S02]  /*2250*/  SHF.R.U32.HI R9, RZ, 0x1, R3 ;  /* 0x00000001ff097819 */ /* 0x000fe40000011603 */
[----:B------:R-:W-:-:S04]  /*2260*/  SEL R4, RZ, 0x1, !P0 ;  /* 0x00000001ff047807 */ /* 0x000fc80004000000 */
[----:B------:R-:W-:-:S04]  /*2270*/  LOP3.LUT R4, R4, 0x1, R9, 0xf8, !PT ;  /* 0x0000000104047812 */ /* 0x000fc800078ef809 */
[----:B------:R-:W-:-:S05]  /*2280*/  LOP3.LUT R4, R4, R3, RZ, 0xc0, !PT ;  /* 0x0000000304047212 */ /* 0x000fca00078ec0ff */
[----:B------:R-:W-:-:S05]  /*2290*/  IMAD.IADD R9, R9, 0x1, R4 ;  /* 0x0000000109097824 */ /* 0x000fca00078e0204 */
[----:B------:R-:W-:Y:S01]  /*22a0*/  LOP3.LUT R0, R9, R0, RZ, 0xfc, !PT ;  /* 0x0000000009007212 */ /* 0x000fe200078efcff */
[----:B------:R-:W-:Y:S06]  /*22b0*/  BRA `(.L_x_62) ;  /* 0x0000000000107947 */ /* 0x000fec0003800000 */
.L_x_61:
[----:B------:R-:W-:-:S04]  /*22c0*/  LOP3.LUT R0, R0, 0x80000000, RZ, 0xc0, !PT ;  /* 0x8000000000007812 */ /* 0x000fc800078ec0ff */
[----:B------:R-:W-:Y:S01]  /*22d0*/  LOP3.LUT R0, R0, 0x7f800000, RZ, 0xfc, !PT ;  /* 0x7f80000000007812 */ /* 0x000fe200078efcff */
[----:B------:R-:W-:Y:S06]  /*22e0*/  BRA `(.L_x_62) ;  /* 0x0000000000047947 */ /* 0x000fec0003800000 */
.L_x_60:
[----:B------:R-:W-:-:S07]  /*22f0*/  LEA R0, R9, R0, 0x17 ;  /* 0x0000000009007211 */ /* 0x000fce00078eb8ff */
.L_x_62:
[----:B------:R-:W-:Y:S05]  /*2300*/  BSYNC.RECONVERGENT B2 ;  /* 0x0000000000027941 */ /* 0x000fea0003800200 */
.L_x_59:
[----:B------:R-:W-:Y:S05]  /*2310*/  BRA `(.L_x_63) ;  /* 0x0000000000207947 */ /* 0x000fea0003800000 */
.L_x_58:
[----:B------:R-:W-:-:S04]  /*2320*/  LOP3.LUT R0, R3, 0x80000000, R0, 0x48, !PT ;  /* 0x8000000003007812 */ /* 0x000fc800078e4800 */
[----:B------:R-:W-:Y:S01]  /*2330*/  LOP3.LUT R0, R0, 0x7f800000, RZ, 0xfc, !PT ;  /* 0x7f80000000007812 */ /* 0x000fe200078efcff */
[----:B------:R-:W-:Y:S06]  /*2340*/  BRA `(.L_x_63) ;  /* 0x0000000000147947 */ /* 0x000fec0003800000 */
.L_x_57:
[----:B------:R-:W-:Y:S01]  /*2350*/  LOP3.LUT R0, R3, 0x80000000, R0, 0x48, !PT ;  /* 0x8000000003007812 */ /* 0x000fe200078e4800 */
[----:B------:R-:W-:Y:S06]  /*2360*/  BRA `(.L_x_63) ;  /* 0x00000000000c7947 */ /* 0x000fec0003800000 */
.L_x_56:
[----:B------:R-:W0:Y:S01]  /*2370*/  MUFU.RSQ R0, -QNAN ;  /* 0xffc0000000007908 */ /* 0x000e220000001400 */
[----:B------:R-:W-:Y:S05]  /*2380*/  BRA `(.L_x_63) ;  /* 0x0000000000047947 */ /* 0x000fea0003800000 */
.L_x_55:
[----:B------:R-:W-:-:S07]  /*2390*/  FADD.FTZ R0, R0, R3 ;  /* 0x0000000300007221 */ /* 0x000fce0000010000 */
.L_x_63:
[----:B------:R-:W-:Y:S05]  /*23a0*/  BSYNC.RECONVERGENT B1 ;  /* 0x0000000000017941 */ /* 0x000fea0003800200 */
.L_x_53:
[----:B------:R-:W-:Y:S02]  /*23b0*/  HFMA2 R3, -RZ, RZ, 0, 0 ;  /* 0x00000000ff037431 */ /* 0x000fe400000001ff */
[----:B0-----:R-:W-:Y:S02]  /*23c0*/  IMAD.MOV.U32 R4, RZ, RZ, R0 ;  /* 0x000000ffff047224 */ /* 0x001fe400078e0000 */
[----:B------:R-:W-:Y:S05]  /*23d0*/  RET.REL.NODEC R2 `(_Z22cuda_kernel_texture_2dPhiimf) ;  /* 0xffffffdc02087950 */ /* 0x000fea0003c3ffff */
.L_x_64:
        /* <DEDUP_REMOVED lines=10> */
.L_x_67:


//--------------------- .nv.global.init           --------------------------
	.section	.nv.global.init,"aw",@progbits
	.align	4
.nv.global.init:
	.type		__cudart_i2opi_f,@object
	.size		__cudart_i2opi_f,(.L_0 - __cudart_i2opi_f)
__cudart_i2opi_f:
        /*0000*/ 	.byte	0x41, 0x90, 0x43, 0x3c, 0x99, 0x95, 0x62, 0xdb, 0xc0, 0xdd, 0x34, 0xf5, 0xd1, 0x57, 0x27, 0xfc
        /*0010*/ 	.byte	0x29, 0x15, 0x44, 0x4e, 0x6e, 0x83, 0xf9, 0xa2
.L_0:


//--------------------- .nv.shared.reserved.0     --------------------------
	.section	.nv.shared.reserved.0,"aw",@nobits
	.weak		__nv_reservedSMEM_offset_0_alias
	.size		__nv_reservedSMEM_offset_0_alias, 0, 64
	.other		__nv_reservedSMEM_offset_0_alias,@"STO_CUDA_RESERVED_SHARED STV_DEFAULT"
__nv_reservedSMEM_offset_0_alias:
	.zero		0
	.zero		64


//--------------------- .nv.constant0._Z24cuda_kernel_texture_cubePciimif --------------------------
	.section	.nv.constant0._Z24cuda_kernel_texture_cubePciimif,"a",@progbits
	.sectionflags	@""
	.align	4
.nv.constant0._Z24cuda_kernel_texture_cubePciimif:
	.zero		928


//--------------------- .nv.constant0._Z22cuda_kernel_texture_3dPhiiimmf --------------------------
	.section	.nv.constant0._Z22cuda_kernel_texture_3dPhiiimmf,"a",@progbits
	.sectionflags	@""
	.align	4
.nv.constant0._Z22cuda_kernel_texture_3dPhiiimmf:
	.zero		940


//--------------------- .nv.constant0._Z22cuda_kernel_texture_2dPhiimf --------------------------
	.section	.nv.constant0._Z22cuda_kernel_texture_2dPhiimf,"a",@progbits
	.sectionflags	@""
	.align	4
.nv.constant0._Z22cuda_kernel_texture_2dPhiimf:
	.zero		924


//--------------------- SYMBOLS --------------------------

	.type		.nv.reservedSmem.offset0,@object
	.size		.nv.reservedSmem.offset0,0x4
